//
// Generated by NVIDIA NVVM Compiler
//
// Compiler Build ID: CL-36424714
// Cuda compilation tools, release 13.0, V13.0.88
// Based on NVVM 20.0.0
//

.version 9.0
.target sm_100
.address_size 64

	// .globl	_Z12updateKernelPfS_S_S_S_i
.global .align 4 .b8 precalc_xorwow_matrix[102400];
.global .align 4 .b8 precalc_xorwow_offset_matrix[102400];
.global .align 4 .b8 mrg32k3aM1[2304];
.global .align 4 .b8 mrg32k3aM2[2304];
.global .align 4 .b8 mrg32k3aM1SubSeq[2016];
.global .align 4 .b8 mrg32k3aM2SubSeq[2016];
.global .align 4 .b8 mrg32k3aM1Seq[2304];
.global .align 4 .b8 mrg32k3aM2Seq[2304];
.const .align 8 .b8 __cr_lgamma_table[72];
.const .align 4 .f32 G = 0f2E92C348;

.visible .entry _Z12updateKernelPfS_S_S_S_i(
	.param .u64 .ptr .align 1 _Z12updateKernelPfS_S_S_S_i_param_0,
	.param .u64 .ptr .align 1 _Z12updateKernelPfS_S_S_S_i_param_1,
	.param .u64 .ptr .align 1 _Z12updateKernelPfS_S_S_S_i_param_2,
	.param .u64 .ptr .align 1 _Z12updateKernelPfS_S_S_S_i_param_3,
	.param .u64 .ptr .align 1 _Z12updateKernelPfS_S_S_S_i_param_4,
	.param .u32 _Z12updateKernelPfS_S_S_S_i_param_5
)
{
	.reg .pred 	%p<22>;
	.reg .b32 	%r<47>;
	.reg .b32 	%f<482>;
	.reg .b64 	%rd<78>;

	ld.param.u64 	%rd24, [_Z12updateKernelPfS_S_S_S_i_param_0];
	ld.param.u64 	%rd25, [_Z12updateKernelPfS_S_S_S_i_param_1];
	ld.param.u64 	%rd22, [_Z12updateKernelPfS_S_S_S_i_param_2];
	ld.param.u64 	%rd23, [_Z12updateKernelPfS_S_S_S_i_param_3];
	ld.param.u64 	%rd26, [_Z12updateKernelPfS_S_S_S_i_param_4];
	ld.param.u32 	%r28, [_Z12updateKernelPfS_S_S_S_i_param_5];
	cvta.to.global.u64 	%rd1, %rd25;
	cvta.to.global.u64 	%rd2, %rd24;
	cvta.to.global.u64 	%rd3, %rd26;
	mov.u32 	%r29, %ctaid.x;
	mov.u32 	%r30, %ntid.x;
	mov.u32 	%r31, %tid.x;
	mad.lo.s32 	%r1, %r29, %r30, %r31;
	setp.ge.s32 	%p1, %r1, %r28;
	@%p1 bra 	$L__BB0_26;
	min.u32 	%r2, %r1, %r28;
	setp.eq.s32 	%p2, %r2, 0;
	mov.f32 	%f480, 0f00000000;
	mov.f32 	%f481, %f480;
	@%p2 bra 	$L__BB0_13;
	mul.wide.s32 	%rd27, %r1, 4;
	add.s64 	%rd28, %rd2, %rd27;
	ld.global.f32 	%f1, [%rd28];
	add.s64 	%rd29, %rd1, %rd27;
	ld.global.f32 	%f2, [%rd29];
	and.b32  	%r3, %r2, 7;
	setp.lt.u32 	%p3, %r2, 8;
	mov.f32 	%f481, 0f00000000;
	mov.b32 	%r40, 0;
	mov.f32 	%f480, %f481;
	@%p3 bra 	$L__BB0_5;
	and.b32  	%r40, %r2, -8;
	neg.s32 	%r38, %r40;
	add.s64 	%rd74, %rd2, 16;
	add.s64 	%rd73, %rd1, 16;
	add.s64 	%rd72, %rd3, 16;
	mov.f32 	%f481, 0f00000000;
$L__BB0_4:
	.pragma "nounroll";
	ld.global.f32 	%f57, [%rd74+-16];
	sub.f32 	%f58, %f57, %f1;
	ld.global.f32 	%f59, [%rd73+-16];
	sub.f32 	%f60, %f59, %f2;
	mul.f32 	%f61, %f60, %f60;
	fma.rn.f32 	%f62, %f58, %f58, %f61;
	add.f32 	%f63, %f62, 0f3A83126F;
	rcp.rn.f32 	%f64, %f63;
	mul.f32 	%f65, %f58, %f64;
	ld.global.f32 	%f66, [%rd72+-16];
	fma.rn.f32 	%f67, %f66, %f65, %f480;
	mul.f32 	%f68, %f60, %f64;
	fma.rn.f32 	%f69, %f66, %f68, %f481;
	ld.global.f32 	%f70, [%rd74+-12];
	sub.f32 	%f71, %f70, %f1;
	ld.global.f32 	%f72, [%rd73+-12];
	sub.f32 	%f73, %f72, %f2;
	mul.f32 	%f74, %f73, %f73;
	fma.rn.f32 	%f75, %f71, %f71, %f74;
	add.f32 	%f76, %f75, 0f3A83126F;
	rcp.rn.f32 	%f77, %f76;
	mul.f32 	%f78, %f71, %f77;
	ld.global.f32 	%f79, [%rd72+-12];
	fma.rn.f32 	%f80, %f79, %f78, %f67;
	mul.f32 	%f81, %f73, %f77;
	fma.rn.f32 	%f82, %f79, %f81, %f69;
	ld.global.f32 	%f83, [%rd74+-8];
	sub.f32 	%f84, %f83, %f1;
	ld.global.f32 	%f85, [%rd73+-8];
	sub.f32 	%f86, %f85, %f2;
	mul.f32 	%f87, %f86, %f86;
	fma.rn.f32 	%f88, %f84, %f84, %f87;
	add.f32 	%f89, %f88, 0f3A83126F;
	rcp.rn.f32 	%f90, %f89;
	mul.f32 	%f91, %f84, %f90;
	ld.global.f32 	%f92, [%rd72+-8];
	fma.rn.f32 	%f93, %f92, %f91, %f80;
	mul.f32 	%f94, %f86, %f90;
	fma.rn.f32 	%f95, %f92, %f94, %f82;
	ld.global.f32 	%f96, [%rd74+-4];
	sub.f32 	%f97, %f96, %f1;
	ld.global.f32 	%f98, [%rd73+-4];
	sub.f32 	%f99, %f98, %f2;
	mul.f32 	%f100, %f99, %f99;
	fma.rn.f32 	%f101, %f97, %f97, %f100;
	add.f32 	%f102, %f101, 0f3A83126F;
	rcp.rn.f32 	%f103, %f102;
	mul.f32 	%f104, %f97, %f103;
	ld.global.f32 	%f105, [%rd72+-4];
	fma.rn.f32 	%f106, %f105, %f104, %f93;
	mul.f32 	%f107, %f99, %f103;
	fma.rn.f32 	%f108, %f105, %f107, %f95;
	ld.global.f32 	%f109, [%rd74];
	sub.f32 	%f110, %f109, %f1;
	ld.global.f32 	%f111, [%rd73];
	sub.f32 	%f112, %f111, %f2;
	mul.f32 	%f113, %f112, %f112;
	fma.rn.f32 	%f114, %f110, %f110, %f113;
	add.f32 	%f115, %f114, 0f3A83126F;
	rcp.rn.f32 	%f116, %f115;
	mul.f32 	%f117, %f110, %f116;
	ld.global.f32 	%f118, [%rd72];
	fma.rn.f32 	%f119, %f118, %f117, %f106;
	mul.f32 	%f120, %f112, %f116;
	fma.rn.f32 	%f121, %f118, %f120, %f108;
	ld.global.f32 	%f122, [%rd74+4];
	sub.f32 	%f123, %f122, %f1;
	ld.global.f32 	%f124, [%rd73+4];
	sub.f32 	%f125, %f124, %f2;
	mul.f32 	%f126, %f125, %f125;
	fma.rn.f32 	%f127, %f123, %f123, %f126;
	add.f32 	%f128, %f127, 0f3A83126F;
	rcp.rn.f32 	%f129, %f128;
	mul.f32 	%f130, %f123, %f129;
	ld.global.f32 	%f131, [%rd72+4];
	fma.rn.f32 	%f132, %f131, %f130, %f119;
	mul.f32 	%f133, %f125, %f129;
	fma.rn.f32 	%f134, %f131, %f133, %f121;
	ld.global.f32 	%f135, [%rd74+8];
	sub.f32 	%f136, %f135, %f1;
	ld.global.f32 	%f137, [%rd73+8];
	sub.f32 	%f138, %f137, %f2;
	mul.f32 	%f139, %f138, %f138;
	fma.rn.f32 	%f140, %f136, %f136, %f139;
	add.f32 	%f141, %f140, 0f3A83126F;
	rcp.rn.f32 	%f142, %f141;
	mul.f32 	%f143, %f136, %f142;
	ld.global.f32 	%f144, [%rd72+8];
	fma.rn.f32 	%f145, %f144, %f143, %f132;
	mul.f32 	%f146, %f138, %f142;
	fma.rn.f32 	%f147, %f144, %f146, %f134;
	ld.global.f32 	%f148, [%rd74+12];
	sub.f32 	%f149, %f148, %f1;
	ld.global.f32 	%f150, [%rd73+12];
	sub.f32 	%f151, %f150, %f2;
	mul.f32 	%f152, %f151, %f151;
	fma.rn.f32 	%f153, %f149, %f149, %f152;
	add.f32 	%f154, %f153, 0f3A83126F;
	rcp.rn.f32 	%f155, %f154;
	mul.f32 	%f156, %f149, %f155;
	ld.global.f32 	%f157, [%rd72+12];
	fma.rn.f32 	%f480, %f157, %f156, %f145;
	mul.f32 	%f158, %f151, %f155;
	fma.rn.f32 	%f481, %f157, %f158, %f147;
	add.s32 	%r38, %r38, 8;
	add.s64 	%rd74, %rd74, 32;
	add.s64 	%rd73, %rd73, 32;
	add.s64 	%rd72, %rd72, 32;
	setp.ne.s32 	%p4, %r38, 0;
	@%p4 bra 	$L__BB0_4;
$L__BB0_5:
	setp.eq.s32 	%p5, %r3, 0;
	@%p5 bra 	$L__BB0_13;
	and.b32  	%r9, %r2, 3;
	setp.lt.u32 	%p6, %r3, 4;
	@%p6 bra 	$L__BB0_8;
	mul.wide.u32 	%rd30, %r40, 4;
	add.s64 	%rd31, %rd2, %rd30;
	ld.global.f32 	%f160, [%rd31];
	sub.f32 	%f161, %f160, %f1;
	add.s64 	%rd32, %rd1, %rd30;
	ld.global.f32 	%f162, [%rd32];
	sub.f32 	%f163, %f162, %f2;
	mul.f32 	%f164, %f163, %f163;
	fma.rn.f32 	%f165, %f161, %f161, %f164;
	add.f32 	%f166, %f165, 0f3A83126F;
	rcp.rn.f32 	%f167, %f166;
	mul.f32 	%f168, %f161, %f167;
	add.s64 	%rd33, %rd3, %rd30;
	ld.global.f32 	%f169, [%rd33];
	fma.rn.f32 	%f170, %f169, %f168, %f480;
	mul.f32 	%f171, %f163, %f167;
	fma.rn.f32 	%f172, %f169, %f171, %f481;
	ld.global.f32 	%f173, [%rd31+4];
	sub.f32 	%f174, %f173, %f1;
	ld.global.f32 	%f175, [%rd32+4];
	sub.f32 	%f176, %f175, %f2;
	mul.f32 	%f177, %f176, %f176;
	fma.rn.f32 	%f178, %f174, %f174, %f177;
	add.f32 	%f179, %f178, 0f3A83126F;
	rcp.rn.f32 	%f180, %f179;
	mul.f32 	%f181, %f174, %f180;
	ld.global.f32 	%f182, [%rd33+4];
	fma.rn.f32 	%f183, %f182, %f181, %f170;
	mul.f32 	%f184, %f176, %f180;
	fma.rn.f32 	%f185, %f182, %f184, %f172;
	ld.global.f32 	%f186, [%rd31+8];
	sub.f32 	%f187, %f186, %f1;
	ld.global.f32 	%f188, [%rd32+8];
	sub.f32 	%f189, %f188, %f2;
	mul.f32 	%f190, %f189, %f189;
	fma.rn.f32 	%f191, %f187, %f187, %f190;
	add.f32 	%f192, %f191, 0f3A83126F;
	rcp.rn.f32 	%f193, %f192;
	mul.f32 	%f194, %f187, %f193;
	ld.global.f32 	%f195, [%rd33+8];
	fma.rn.f32 	%f196, %f195, %f194, %f183;
	mul.f32 	%f197, %f189, %f193;
	fma.rn.f32 	%f198, %f195, %f197, %f185;
	ld.global.f32 	%f199, [%rd31+12];
	sub.f32 	%f200, %f199, %f1;
	ld.global.f32 	%f201, [%rd32+12];
	sub.f32 	%f202, %f201, %f2;
	mul.f32 	%f203, %f202, %f202;
	fma.rn.f32 	%f204, %f200, %f200, %f203;
	add.f32 	%f205, %f204, 0f3A83126F;
	rcp.rn.f32 	%f206, %f205;
	mul.f32 	%f207, %f200, %f206;
	ld.global.f32 	%f208, [%rd33+12];
	fma.rn.f32 	%f480, %f208, %f207, %f196;
	mul.f32 	%f209, %f202, %f206;
	fma.rn.f32 	%f481, %f208, %f209, %f198;
	add.s32 	%r40, %r40, 4;
$L__BB0_8:
	setp.eq.s32 	%p7, %r9, 0;
	@%p7 bra 	$L__BB0_13;
	setp.eq.s32 	%p8, %r9, 1;
	@%p8 bra 	$L__BB0_11;
	mul.wide.u32 	%rd34, %r40, 4;
	add.s64 	%rd35, %rd2, %rd34;
	ld.global.f32 	%f211, [%rd35];
	sub.f32 	%f212, %f211, %f1;
	add.s64 	%rd36, %rd1, %rd34;
	ld.global.f32 	%f213, [%rd36];
	sub.f32 	%f214, %f213, %f2;
	mul.f32 	%f215, %f214, %f214;
	fma.rn.f32 	%f216, %f212, %f212, %f215;
	add.f32 	%f217, %f216, 0f3A83126F;
	rcp.rn.f32 	%f218, %f217;
	mul.f32 	%f219, %f212, %f218;
	add.s64 	%rd37, %rd3, %rd34;
	ld.global.f32 	%f220, [%rd37];
	fma.rn.f32 	%f221, %f220, %f219, %f480;
	mul.f32 	%f222, %f214, %f218;
	fma.rn.f32 	%f223, %f220, %f222, %f481;
	ld.global.f32 	%f224, [%rd35+4];
	sub.f32 	%f225, %f224, %f1;
	ld.global.f32 	%f226, [%rd36+4];
	sub.f32 	%f227, %f226, %f2;
	mul.f32 	%f228, %f227, %f227;
	fma.rn.f32 	%f229, %f225, %f225, %f228;
	add.f32 	%f230, %f229, 0f3A83126F;
	rcp.rn.f32 	%f231, %f230;
	mul.f32 	%f232, %f225, %f231;
	ld.global.f32 	%f233, [%rd37+4];
	fma.rn.f32 	%f480, %f233, %f232, %f221;
	mul.f32 	%f234, %f227, %f231;
	fma.rn.f32 	%f481, %f233, %f234, %f223;
	add.s32 	%r40, %r40, 2;
$L__BB0_11:
	and.b32  	%r33, %r2, 1;
	setp.eq.b32 	%p9, %r33, 1;
	not.pred 	%p10, %p9;
	@%p10 bra 	$L__BB0_13;
	mul.wide.u32 	%rd38, %r40, 4;
	add.s64 	%rd39, %rd2, %rd38;
	ld.global.f32 	%f235, [%rd39];
	sub.f32 	%f236, %f235, %f1;
	add.s64 	%rd40, %rd1, %rd38;
	ld.global.f32 	%f237, [%rd40];
	sub.f32 	%f238, %f237, %f2;
	mul.f32 	%f239, %f238, %f238;
	fma.rn.f32 	%f240, %f236, %f236, %f239;
	add.f32 	%f241, %f240, 0f3A83126F;
	rcp.rn.f32 	%f242, %f241;
	mul.f32 	%f243, %f236, %f242;
	add.s64 	%rd41, %rd3, %rd38;
	ld.global.f32 	%f244, [%rd41];
	fma.rn.f32 	%f480, %f244, %f243, %f480;
	mul.f32 	%f245, %f238, %f242;
	fma.rn.f32 	%f481, %f244, %f245, %f481;
$L__BB0_13:
	setp.lt.u32 	%p11, %r1, %r28;
	selp.u32 	%r34, 1, 0, %p11;
	add.s32 	%r44, %r2, %r34;
	setp.ge.u32 	%p12, %r44, %r28;
	@%p12 bra 	$L__BB0_25;
	mul.wide.s32 	%rd42, %r1, 4;
	add.s64 	%rd43, %rd2, %rd42;
	ld.global.f32 	%f27, [%rd43];
	add.s64 	%rd44, %rd1, %rd42;
	ld.global.f32 	%f28, [%rd44];
	sub.s32 	%r15, %r28, %r44;
	and.b32  	%r16, %r15, 7;
	sub.s32 	%r35, %r44, %r28;
	setp.gt.u32 	%p13, %r35, -8;
	@%p13 bra 	$L__BB0_17;
	setp.lt.u32 	%p14, %r1, %r28;
	and.b32  	%r36, %r15, -8;
	neg.s32 	%r42, %r36;
	cvt.u64.u32 	%rd45, %r28;
	cvt.u64.u32 	%rd46, %r1;
	min.u64 	%rd47, %rd45, %rd46;
	selp.u64 	%rd48, 1, 0, %p14;
	add.s64 	%rd49, %rd47, %rd48;
	shl.b64 	%rd50, %rd49, 2;
	add.s64 	%rd51, %rd50, 16;
	add.s64 	%rd77, %rd2, %rd51;
	add.s64 	%rd76, %rd1, %rd51;
	add.s64 	%rd75, %rd3, %rd51;
$L__BB0_16:
	.pragma "nounroll";
	ld.global.f32 	%f247, [%rd77+-16];
	sub.f32 	%f248, %f247, %f27;
	ld.global.f32 	%f249, [%rd76+-16];
	sub.f32 	%f250, %f249, %f28;
	mul.f32 	%f251, %f250, %f250;
	fma.rn.f32 	%f252, %f248, %f248, %f251;
	add.f32 	%f253, %f252, 0f3A83126F;
	rcp.rn.f32 	%f254, %f253;
	mul.f32 	%f255, %f248, %f254;
	ld.global.f32 	%f256, [%rd75+-16];
	fma.rn.f32 	%f257, %f256, %f255, %f480;
	mul.f32 	%f258, %f250, %f254;
	fma.rn.f32 	%f259, %f256, %f258, %f481;
	ld.global.f32 	%f260, [%rd77+-12];
	sub.f32 	%f261, %f260, %f27;
	ld.global.f32 	%f262, [%rd76+-12];
	sub.f32 	%f263, %f262, %f28;
	mul.f32 	%f264, %f263, %f263;
	fma.rn.f32 	%f265, %f261, %f261, %f264;
	add.f32 	%f266, %f265, 0f3A83126F;
	rcp.rn.f32 	%f267, %f266;
	mul.f32 	%f268, %f261, %f267;
	ld.global.f32 	%f269, [%rd75+-12];
	fma.rn.f32 	%f270, %f269, %f268, %f257;
	mul.f32 	%f271, %f263, %f267;
	fma.rn.f32 	%f272, %f269, %f271, %f259;
	ld.global.f32 	%f273, [%rd77+-8];
	sub.f32 	%f274, %f273, %f27;
	ld.global.f32 	%f275, [%rd76+-8];
	sub.f32 	%f276, %f275, %f28;
	mul.f32 	%f277, %f276, %f276;
	fma.rn.f32 	%f278, %f274, %f274, %f277;
	add.f32 	%f279, %f278, 0f3A83126F;
	rcp.rn.f32 	%f280, %f279;
	mul.f32 	%f281, %f274, %f280;
	ld.global.f32 	%f282, [%rd75+-8];
	fma.rn.f32 	%f283, %f282, %f281, %f270;
	mul.f32 	%f284, %f276, %f280;
	fma.rn.f32 	%f285, %f282, %f284, %f272;
	ld.global.f32 	%f286, [%rd77+-4];
	sub.f32 	%f287, %f286, %f27;
	ld.global.f32 	%f288, [%rd76+-4];
	sub.f32 	%f289, %f288, %f28;
	mul.f32 	%f290, %f289, %f289;
	fma.rn.f32 	%f291, %f287, %f287, %f290;
	add.f32 	%f292, %f291, 0f3A83126F;
	rcp.rn.f32 	%f293, %f292;
	mul.f32 	%f294, %f287, %f293;
	ld.global.f32 	%f295, [%rd75+-4];
	fma.rn.f32 	%f296, %f295, %f294, %f283;
	mul.f32 	%f297, %f289, %f293;
	fma.rn.f32 	%f298, %f295, %f297, %f285;
	ld.global.f32 	%f299, [%rd77];
	sub.f32 	%f300, %f299, %f27;
	ld.global.f32 	%f301, [%rd76];
	sub.f32 	%f302, %f301, %f28;
	mul.f32 	%f303, %f302, %f302;
	fma.rn.f32 	%f304, %f300, %f300, %f303;
	add.f32 	%f305, %f304, 0f3A83126F;
	rcp.rn.f32 	%f306, %f305;
	mul.f32 	%f307, %f300, %f306;
	ld.global.f32 	%f308, [%rd75];
	fma.rn.f32 	%f309, %f308, %f307, %f296;
	mul.f32 	%f310, %f302, %f306;
	fma.rn.f32 	%f311, %f308, %f310, %f298;
	ld.global.f32 	%f312, [%rd77+4];
	sub.f32 	%f313, %f312, %f27;
	ld.global.f32 	%f314, [%rd76+4];
	sub.f32 	%f315, %f314, %f28;
	mul.f32 	%f316, %f315, %f315;
	fma.rn.f32 	%f317, %f313, %f313, %f316;
	add.f32 	%f318, %f317, 0f3A83126F;
	rcp.rn.f32 	%f319, %f318;
	mul.f32 	%f320, %f313, %f319;
	ld.global.f32 	%f321, [%rd75+4];
	fma.rn.f32 	%f322, %f321, %f320, %f309;
	mul.f32 	%f323, %f315, %f319;
	fma.rn.f32 	%f324, %f321, %f323, %f311;
	ld.global.f32 	%f325, [%rd77+8];
	sub.f32 	%f326, %f325, %f27;
	ld.global.f32 	%f327, [%rd76+8];
	sub.f32 	%f328, %f327, %f28;
	mul.f32 	%f329, %f328, %f328;
	fma.rn.f32 	%f330, %f326, %f326, %f329;
	add.f32 	%f331, %f330, 0f3A83126F;
	rcp.rn.f32 	%f332, %f331;
	mul.f32 	%f333, %f326, %f332;
	ld.global.f32 	%f334, [%rd75+8];
	fma.rn.f32 	%f335, %f334, %f333, %f322;
	mul.f32 	%f336, %f328, %f332;
	fma.rn.f32 	%f337, %f334, %f336, %f324;
	ld.global.f32 	%f338, [%rd77+12];
	sub.f32 	%f339, %f338, %f27;
	ld.global.f32 	%f340, [%rd76+12];
	sub.f32 	%f341, %f340, %f28;
	mul.f32 	%f342, %f341, %f341;
	fma.rn.f32 	%f343, %f339, %f339, %f342;
	add.f32 	%f344, %f343, 0f3A83126F;
	rcp.rn.f32 	%f345, %f344;
	mul.f32 	%f346, %f339, %f345;
	ld.global.f32 	%f347, [%rd75+12];
	fma.rn.f32 	%f480, %f347, %f346, %f335;
	mul.f32 	%f348, %f341, %f345;
	fma.rn.f32 	%f481, %f347, %f348, %f337;
	add.s32 	%r44, %r44, 8;
	add.s32 	%r42, %r42, 8;
	add.s64 	%rd77, %rd77, 32;
	add.s64 	%rd76, %rd76, 32;
	add.s64 	%rd75, %rd75, 32;
	setp.ne.s32 	%p15, %r42, 0;
	@%p15 bra 	$L__BB0_16;
$L__BB0_17:
	setp.eq.s32 	%p16, %r16, 0;
	@%p16 bra 	$L__BB0_25;
	and.b32  	%r23, %r15, 3;
	setp.lt.u32 	%p17, %r16, 4;
	@%p17 bra 	$L__BB0_20;
	mul.wide.u32 	%rd52, %r44, 4;
	add.s64 	%rd53, %rd2, %rd52;
	ld.global.f32 	%f350, [%rd53];
	sub.f32 	%f351, %f350, %f27;
	add.s64 	%rd54, %rd1, %rd52;
	ld.global.f32 	%f352, [%rd54];
	sub.f32 	%f353, %f352, %f28;
	mul.f32 	%f354, %f353, %f353;
	fma.rn.f32 	%f355, %f351, %f351, %f354;
	add.f32 	%f356, %f355, 0f3A83126F;
	rcp.rn.f32 	%f357, %f356;
	mul.f32 	%f358, %f351, %f357;
	add.s64 	%rd55, %rd3, %rd52;
	ld.global.f32 	%f359, [%rd55];
	fma.rn.f32 	%f360, %f359, %f358, %f480;
	mul.f32 	%f361, %f353, %f357;
	fma.rn.f32 	%f362, %f359, %f361, %f481;
	ld.global.f32 	%f363, [%rd53+4];
	sub.f32 	%f364, %f363, %f27;
	ld.global.f32 	%f365, [%rd54+4];
	sub.f32 	%f366, %f365, %f28;
	mul.f32 	%f367, %f366, %f366;
	fma.rn.f32 	%f368, %f364, %f364, %f367;
	add.f32 	%f369, %f368, 0f3A83126F;
	rcp.rn.f32 	%f370, %f369;
	mul.f32 	%f371, %f364, %f370;
	ld.global.f32 	%f372, [%rd55+4];
	fma.rn.f32 	%f373, %f372, %f371, %f360;
	mul.f32 	%f374, %f366, %f370;
	fma.rn.f32 	%f375, %f372, %f374, %f362;
	ld.global.f32 	%f376, [%rd53+8];
	sub.f32 	%f377, %f376, %f27;
	ld.global.f32 	%f378, [%rd54+8];
	sub.f32 	%f379, %f378, %f28;
	mul.f32 	%f380, %f379, %f379;
	fma.rn.f32 	%f381, %f377, %f377, %f380;
	add.f32 	%f382, %f381, 0f3A83126F;
	rcp.rn.f32 	%f383, %f382;
	mul.f32 	%f384, %f377, %f383;
	ld.global.f32 	%f385, [%rd55+8];
	fma.rn.f32 	%f386, %f385, %f384, %f373;
	mul.f32 	%f387, %f379, %f383;
	fma.rn.f32 	%f388, %f385, %f387, %f375;
	ld.global.f32 	%f389, [%rd53+12];
	sub.f32 	%f390, %f389, %f27;
	ld.global.f32 	%f391, [%rd54+12];
	sub.f32 	%f392, %f391, %f28;
	mul.f32 	%f393, %f392, %f392;
	fma.rn.f32 	%f394, %f390, %f390, %f393;
	add.f32 	%f395, %f394, 0f3A83126F;
	rcp.rn.f32 	%f396, %f395;
	mul.f32 	%f397, %f390, %f396;
	ld.global.f32 	%f398, [%rd55+12];
	fma.rn.f32 	%f480, %f398, %f397, %f386;
	mul.f32 	%f399, %f392, %f396;
	fma.rn.f32 	%f481, %f398, %f399, %f388;
	add.s32 	%r44, %r44, 4;
$L__BB0_20:
	setp.eq.s32 	%p18, %r23, 0;
	@%p18 bra 	$L__BB0_25;
	setp.eq.s32 	%p19, %r23, 1;
	@%p19 bra 	$L__BB0_23;
	mul.wide.u32 	%rd56, %r44, 4;
	add.s64 	%rd57, %rd2, %rd56;
	ld.global.f32 	%f401, [%rd57];
	sub.f32 	%f402, %f401, %f27;
	add.s64 	%rd58, %rd1, %rd56;
	ld.global.f32 	%f403, [%rd58];
	sub.f32 	%f404, %f403, %f28;
	mul.f32 	%f405, %f404, %f404;
	fma.rn.f32 	%f406, %f402, %f402, %f405;
	add.f32 	%f407, %f406, 0f3A83126F;
	rcp.rn.f32 	%f408, %f407;
	mul.f32 	%f409, %f402, %f408;
	add.s64 	%rd59, %rd3, %rd56;
	ld.global.f32 	%f410, [%rd59];
	fma.rn.f32 	%f411, %f410, %f409, %f480;
	mul.f32 	%f412, %f404, %f408;
	fma.rn.f32 	%f413, %f410, %f412, %f481;
	ld.global.f32 	%f414, [%rd57+4];
	sub.f32 	%f415, %f414, %f27;
	ld.global.f32 	%f416, [%rd58+4];
	sub.f32 	%f417, %f416, %f28;
	mul.f32 	%f418, %f417, %f417;
	fma.rn.f32 	%f419, %f415, %f415, %f418;
	add.f32 	%f420, %f419, 0f3A83126F;
	rcp.rn.f32 	%f421, %f420;
	mul.f32 	%f422, %f415, %f421;
	ld.global.f32 	%f423, [%rd59+4];
	fma.rn.f32 	%f480, %f423, %f422, %f411;
	mul.f32 	%f424, %f417, %f421;
	fma.rn.f32 	%f481, %f423, %f424, %f413;
	add.s32 	%r44, %r44, 2;
$L__BB0_23:
	and.b32  	%r37, %r15, 1;
	setp.eq.b32 	%p20, %r37, 1;
	not.pred 	%p21, %p20;
	@%p21 bra 	$L__BB0_25;
	mul.wide.u32 	%rd60, %r44, 4;
	add.s64 	%rd61, %rd2, %rd60;
	ld.global.f32 	%f425, [%rd61];
	sub.f32 	%f426, %f425, %f27;
	add.s64 	%rd62, %rd1, %rd60;
	ld.global.f32 	%f427, [%rd62];
	sub.f32 	%f428, %f427, %f28;
	mul.f32 	%f429, %f428, %f428;
	fma.rn.f32 	%f430, %f426, %f426, %f429;
	add.f32 	%f431, %f430, 0f3A83126F;
	rcp.rn.f32 	%f432, %f431;
	mul.f32 	%f433, %f426, %f432;
	add.s64 	%rd63, %rd3, %rd60;
	ld.global.f32 	%f434, [%rd63];
	fma.rn.f32 	%f480, %f434, %f433, %f480;
	mul.f32 	%f435, %f428, %f432;
	fma.rn.f32 	%f481, %f434, %f435, %f481;
$L__BB0_25:
	mul.f32 	%f436, %f480, 0f2E92C348;
	mul.wide.s32 	%rd64, %r1, 4;
	add.s64 	%rd65, %rd3, %rd64;
	ld.global.f32 	%f437, [%rd65];
	cvta.to.global.u64 	%rd66, %rd22;
	add.s64 	%rd67, %rd66, %rd64;
	ld.global.f32 	%f438, [%rd67];
	fma.rn.f32 	%f439, %f436, %f437, %f438;
	st.global.f32 	[%rd67], %f439;
	mul.f32 	%f440, %f481, 0f2E92C348;
	ld.global.f32 	%f441, [%rd65];
	cvta.to.global.u64 	%rd68, %rd23;
	add.s64 	%rd69, %rd68, %rd64;
	ld.global.f32 	%f442, [%rd69];
	fma.rn.f32 	%f443, %f440, %f441, %f442;
	st.global.f32 	[%rd69], %f443;
	ld.global.f32 	%f444, [%rd67];
	add.s64 	%rd70, %rd2, %rd64;
	ld.global.f32 	%f445, [%rd70];
	add.f32 	%f446, %f444, %f445;
	st.global.f32 	[%rd70], %f446;
	ld.global.f32 	%f447, [%rd69];
	add.s64 	%rd71, %rd1, %rd64;
	ld.global.f32 	%f448, [%rd71];
	add.f32 	%f449, %f447, %f448;
	st.global.f32 	[%rd71], %f449;
$L__BB0_26:
	ret;

}
	// .globl	_Z16initializeBodiesPfS_S_S_S_iiii
.visible .entry _Z16initializeBodiesPfS_S_S_S_iiii(
	.param .u64 .ptr .align 1 _Z16initializeBodiesPfS_S_S_S_iiii_param_0,
	.param .u64 .ptr .align 1 _Z16initializeBodiesPfS_S_S_S_iiii_param_1,
	.param .u64 .ptr .align 1 _Z16initializeBodiesPfS_S_S_S_iiii_param_2,
	.param .u64 .ptr .align 1 _Z16initializeBodiesPfS_S_S_S_iiii_param_3,
	.param .u64 .ptr .align 1 _Z16initializeBodiesPfS_S_S_S_iiii_param_4,
	.param .u32 _Z16initializeBodiesPfS_S_S_S_iiii_param_5,
	.param .u32 _Z16initializeBodiesPfS_S_S_S_iiii_param_6,
	.param .u32 _Z16initializeBodiesPfS_S_S_S_iiii_param_7,
	.param .u32 _Z16initializeBodiesPfS_S_S_S_iiii_param_8
)
{
	.reg .pred 	%p<4>;
	.reg .b32 	%r<55>;
	.reg .b32 	%f<16>;
	.reg .b64 	%rd<23>;
	.reg .b64 	%fd<3>;

	ld.param.u64 	%rd6, [_Z16initializeBodiesPfS_S_S_S_iiii_param_0];
	ld.param.u64 	%rd7, [_Z16initializeBodiesPfS_S_S_S_iiii_param_1];
	ld.param.u64 	%rd8, [_Z16initializeBodiesPfS_S_S_S_iiii_param_2];
	ld.param.u64 	%rd9, [_Z16initializeBodiesPfS_S_S_S_iiii_param_3];
	ld.param.u64 	%rd10, [_Z16initializeBodiesPfS_S_S_S_iiii_param_4];
	ld.param.u32 	%r4, [_Z16initializeBodiesPfS_S_S_S_iiii_param_5];
	ld.param.u32 	%r5, [_Z16initializeBodiesPfS_S_S_S_iiii_param_6];
	ld.param.u32 	%r6, [_Z16initializeBodiesPfS_S_S_S_iiii_param_7];
	ld.param.u32 	%r7, [_Z16initializeBodiesPfS_S_S_S_iiii_param_8];
	cvta.to.global.u64 	%rd1, %rd8;
	cvta.to.global.u64 	%rd2, %rd9;
	cvta.to.global.u64 	%rd3, %rd10;
	cvta.to.global.u64 	%rd4, %rd7;
	cvta.to.global.u64 	%rd5, %rd6;
	mov.u32 	%r8, %ctaid.x;
	mov.u32 	%r9, %ntid.x;
	mov.u32 	%r10, %tid.x;
	mad.lo.s32 	%r1, %r8, %r9, %r10;
	setp.ge.s32 	%p1, %r1, %r4;
	@%p1 bra 	$L__BB1_4;
	add.s32 	%r2, %r7, %r1;
	xor.b32  	%r3, %r2, -1429050551;
	add.s32 	%r11, %r4, -1;
	setp.eq.s32 	%p2, %r1, %r11;
	@%p2 bra 	$L__BB1_3;
	mul.lo.s32 	%r12, %r3, 1099087573;
	setp.gt.s32 	%p3, %r2, -1;
	selp.b32 	%r13, -638133224, -1940497825, %p3;
	add.s32 	%r14, %r13, %r12;
	add.s32 	%r15, %r12, 5783321;
	add.s32 	%r16, %r13, 514673388;
	xor.b32  	%r17, %r12, 362436069;
	add.s32 	%r18, %r12, 123456789;
	shr.u32 	%r19, %r18, 2;
	xor.b32  	%r20, %r19, %r18;
	shl.b32 	%r21, %r15, 4;
	shl.b32 	%r22, %r20, 1;
	xor.b32  	%r23, %r21, %r22;
	xor.b32  	%r24, %r23, %r15;
	xor.b32  	%r25, %r24, %r20;
	add.s32 	%r26, %r14, %r25;
	add.s32 	%r27, %r26, 362437;
	cvt.rn.f32.u32 	%f1, %r27;
	fma.rn.f32 	%f2, %f1, 0f2F800000, 0f2F000000;
	cvt.rn.f32.s32 	%f3, %r5;
	mul.f32 	%f4, %f2, %f3;
	shr.u32 	%r28, %r5, 31;
	add.s32 	%r29, %r5, %r28;
	shr.s32 	%r30, %r29, 1;
	cvt.rn.f32.s32 	%f5, %r30;
	sub.f32 	%f6, %f4, %f5;
	mul.wide.s32 	%rd11, %r1, 4;
	add.s64 	%rd12, %rd5, %rd11;
	st.global.f32 	[%rd12], %f6;
	shr.u32 	%r31, %r17, 2;
	xor.b32  	%r32, %r31, %r17;
	shl.b32 	%r33, %r25, 4;
	shl.b32 	%r34, %r32, 1;
	xor.b32  	%r35, %r34, %r33;
	xor.b32  	%r36, %r35, %r32;
	xor.b32  	%r37, %r36, %r25;
	add.s32 	%r38, %r14, %r37;
	add.s32 	%r39, %r38, 724874;
	cvt.rn.f32.u32 	%f7, %r39;
	fma.rn.f32 	%f8, %f7, 0f2F800000, 0f2F000000;
	cvt.rn.f32.s32 	%f9, %r6;
	mul.f32 	%f10, %f8, %f9;
	shr.u32 	%r40, %r6, 31;
	add.s32 	%r41, %r6, %r40;
	shr.s32 	%r42, %r41, 1;
	cvt.rn.f32.s32 	%f11, %r42;
	sub.f32 	%f12, %f10, %f11;
	add.s64 	%rd13, %rd4, %rd11;
	st.global.f32 	[%rd13], %f12;
	shr.u32 	%r43, %r16, 2;
	xor.b32  	%r44, %r43, %r16;
	shl.b32 	%r45, %r37, 4;
	shl.b32 	%r46, %r44, 1;
	xor.b32  	%r47, %r46, %r45;
	xor.b32  	%r48, %r47, %r44;
	xor.b32  	%r49, %r48, %r37;
	add.s32 	%r50, %r14, %r49;
	add.s32 	%r51, %r50, 1087311;
	cvt.rn.f32.u32 	%f13, %r51;
	fma.rn.f32 	%f14, %f13, 0f2F800000, 0f2F000000;
	cvt.f64.f32 	%fd1, %f14;
	fma.rn.f64 	%fd2, %fd1, 0d40C3880000000000, 0d40C3880000000000;
	cvt.rn.f32.f64 	%f15, %fd2;
	add.s64 	%rd14, %rd3, %rd11;
	st.global.f32 	[%rd14], %f15;
	add.s64 	%rd15, %rd2, %rd11;
	mov.b32 	%r52, 0;
	st.global.u32 	[%rd15], %r52;
	add.s64 	%rd16, %rd1, %rd11;
	st.global.u32 	[%rd16], %r52;
	bra.uni 	$L__BB1_4;
$L__BB1_3:
	mul.wide.s32 	%rd17, %r1, 4;
	add.s64 	%rd18, %rd5, %rd17;
	mov.b32 	%r53, 0;
	st.global.u32 	[%rd18], %r53;
	add.s64 	%rd19, %rd4, %rd17;
	st.global.u32 	[%rd19], %r53;
	add.s64 	%rd20, %rd3, %rd17;
	mov.b32 	%r54, 1203982336;
	st.global.u32 	[%rd20], %r54;
	add.s64 	%rd21, %rd2, %rd17;
	st.global.u32 	[%rd21], %r53;
	add.s64 	%rd22, %rd1, %rd17;
	st.global.u32 	[%rd22], %r53;
$L__BB1_4:
	ret;

}


// ===== COMPILED SASS (sm_100) =====

	.target	sm_100

	.elftype	@"ET_EXEC"


//--------------------- .note.nv.tkinfo           --------------------------
	.section	.note.nv.tkinfo,"",@"SHT_NOTE"
	.sectionflags	@"SHF_NOTE_NV_TKINFO"
	.tkinfo
        /*0018*/ 	.word	0x00000002
        /*0030*/ 	.string	""
        /*0030*/ 	.string	"ptxas"
        /*0030*/ 	.string	"Cuda compilation tools, release 13.0, V13.0.88"
        /*0030*/ 	.string	"Build cuda_13.0.r13.0/compiler.36424714_0"
        /*0030*/ 	.string	"-arch sm_100 -m 64 "



//--------------------- .note.nv.cuinfo           --------------------------
	.section	.note.nv.cuinfo,"",@"SHT_NOTE"
	.sectionflags	@"SHF_NOTE_NV_CUINFO"
        /*0018*/ 	.short	0x0002
        /*001a*/ 	.short	0x0064
        /*001c*/ 	.short	0x0082
	.zero		2


//--------------------- .nv.info                  --------------------------
	.section	.nv.info,"",@"SHT_CUDA_INFO"
	.align	4


	//----- nvinfo : EIATTR_REGCOUNT
	.align		4
        /*0000*/ 	.byte	0x04, 0x2f
        /*0002*/ 	.short	(.L_11 - .L_10)
	.align		4
.L_10:
        /*0004*/ 	.word	index@(_Z12updateKernelPfS_S_S_S_i)
        /*0008*/ 	.word	0x00000020


	//----- nvinfo : EIATTR_FRAME_SIZE
	.align		4
.L_11:
        /*000c*/ 	.byte	0x04, 0x11
        /*000e*/ 	.short	(.L_13 - .L_12)
	.align		4
.L_12:
        /*0010*/ 	.word	index@($__internal_0_$__cuda_sm20_rcp_rn_f32_slowpath)
        /*0014*/ 	.word	0x00000000


	//----- nvinfo : EIATTR_FRAME_SIZE
	.align		4
.L_13:
        /*0018*/ 	.byte	0x04, 0x11
        /*001a*/ 	.short	(.L_15 - .L_14)
	.align		4
.L_14:
        /*001c*/ 	.word	index@(_Z12updateKernelPfS_S_S_S_i)
        /*0020*/ 	.word	0x00000000


	//----- nvinfo : EIATTR_REGCOUNT
	.align		4
.L_15:
        /*0024*/ 	.byte	0x04, 0x2f
        /*0026*/ 	.short	(.L_17 - .L_16)
	.align		4
.L_16:
        /*0028*/ 	.word	index@(_Z16initializeBodiesPfS_S_S_S_iiii)
        /*002c*/ 	.word	0x00000019


	//----- nvinfo : EIATTR_FRAME_SIZE
	.align		4
.L_17:
        /*0030*/ 	.byte	0x04, 0x11
        /*0032*/ 	.short	(.L_19 - .L_18)
	.align		4
.L_18:
        /*0034*/ 	.word	index@(_Z16initializeBodiesPfS_S_S_S_iiii)
        /*0038*/ 	.word	0x00000000


	//----- nvinfo : EIATTR_MIN_STACK_SIZE
	.align		4
.L_19:
        /*003c*/ 	.byte	0x04, 0x12
        /*003e*/ 	.short	(.L_21 - .L_20)
	.align		4
.L_20:
        /*0040*/ 	.word	index@(_Z16initializeBodiesPfS_S_S_S_iiii)
        /*0044*/ 	.word	0x00000000


	//----- nvinfo : EIATTR_MIN_STACK_SIZE
	.align		4
.L_21:
        /*0048*/ 	.byte	0x04, 0x12
        /*004a*/ 	.short	(.L_23 - .L_22)
	.align		4
.L_22:
        /*004c*/ 	.word	index@(_Z12updateKernelPfS_S_S_S_i)
        /*0050*/ 	.word	0x00000000
.L_23:


//--------------------- .nv.compat                --------------------------
	.section	.nv.compat,"",@"SHT_CUDA_COMPAT_INFO"
	.align	4
        /*0000*/ 	.byte	0x02, 0x09, 0x00, 0x00, 0x02, 0x02, 0x01, 0x00, 0x02, 0x05, 0x05, 0x00, 0x03, 0x07, 0x01, 0x01
        /*0010*/ 	.byte	0x02, 0x03, 0x00, 0x00, 0x02, 0x06, 0x01, 0x00, 0x04, 0x0b, 0x08, 0x00, 0x01, 0x00, 0x00, 0x00
        /*0020*/ 	.byte	0x00, 0x00, 0x00, 0x00


//--------------------- .nv.info._Z16initializeBodiesPfS_S_S_S_iiii --------------------------
	.section	.nv.info._Z16initializeBodiesPfS_S_S_S_iiii,"",@"SHT_CUDA_INFO"
	.sectionflags	@""
	.align	4


	//----- nvinfo : EIATTR_CUDA_API_VERSION
	.align		4
        /*0000*/ 	.byte	0x04, 0x37
        /*0002*/ 	.short	(.L_25 - .L_24)
.L_24:
        /*0004*/ 	.word	0x00000082


	//----- nvinfo : EIATTR_KPARAM_INFO
	.align		4
.L_25:
        /*0008*/ 	.byte	0x04, 0x17
        /*000a*/ 	.short	(.L_27 - .L_26)
.L_26:
        /*000c*/ 	.word	0x00000000
        /*0010*/ 	.short	0x0008
        /*0012*/ 	.short	0x0034
        /*0014*/ 	.byte	0x00, 0xf0, 0x11, 0x00


	//----- nvinfo : EIATTR_KPARAM_INFO
	.align		4
.L_27:
        /*0018*/ 	.byte	0x04, 0x17
        /*001a*/ 	.short	(.L_29 - .L_28)
.L_28:
        /*001c*/ 	.word	0x00000000
        /*0020*/ 	.short	0x0007
        /*0022*/ 	.short	0x0030
        /*0024*/ 	.byte	0x00, 0xf0, 0x11, 0x00


	//----- nvinfo : EIATTR_KPARAM_INFO
	.align		4
.L_29:
        /*0028*/ 	.byte	0x04, 0x17
        /*002a*/ 	.short	(.L_31 - .L_30)
.L_30:
        /*002c*/ 	.word	0x00000000
        /*0030*/ 	.short	0x0006
        /*0032*/ 	.short	0x002c
        /*0034*/ 	.byte	0x00, 0xf0, 0x11, 0x00


	//----- nvinfo : EIATTR_KPARAM_INFO
	.align		4
.L_31:
        /*0038*/ 	.byte	0x04, 0x17
        /*003a*/ 	.short	(.L_33 - .L_32)
.L_32:
        /*003c*/ 	.word	0x00000000
        /*0040*/ 	.short	0x0005
        /*0042*/ 	.short	0x0028
        /*0044*/ 	.byte	0x00, 0xf0, 0x11, 0x00


	//----- nvinfo : EIATTR_KPARAM_INFO
	.align		4
.L_33:
        /*0048*/ 	.byte	0x04, 0x17
        /*004a*/ 	.short	(.L_35 - .L_34)
.L_34:
        /*004c*/ 	.word	0x00000000
        /*0050*/ 	.short	0x0004
        /*0052*/ 	.short	0x0020
        /*0054*/ 	.byte	0x00, 0xf5, 0x21, 0x00


	//----- nvinfo : EIATTR_KPARAM_INFO
	.align		4
.L_35:
        /*0058*/ 	.byte	0x04, 0x17
        /*005a*/ 	.short	(.L_37 - .L_36)
.L_36:
        /*005c*/ 	.word	0x00000000
        /*0060*/ 	.short	0x0003
        /*0062*/ 	.short	0x0018
        /*0064*/ 	.byte	0x00, 0xf5, 0x21, 0x00


	//----- nvinfo : EIATTR_KPARAM_INFO
	.align		4
.L_37:
        /*0068*/ 	.byte	0x04, 0x17
        /*006a*/ 	.short	(.L_39 - .L_38)
.L_38:
        /*006c*/ 	.word	0x00000000
        /*0070*/ 	.short	0x0002
        /*0072*/ 	.short	0x0010
        /*0074*/ 	.byte	0x00, 0xf5, 0x21, 0x00


	//----- nvinfo : EIATTR_KPARAM_INFO
	.align		4
.L_39:
        /*0078*/ 	.byte	0x04, 0x17
        /*007a*/ 	.short	(.L_41 - .L_40)
.L_40:
        /*007c*/ 	.word	0x00000000
        /*0080*/ 	.short	0x0001
        /*0082*/ 	.short	0x0008
        /*0084*/ 	.byte	0x00, 0xf5, 0x21, 0x00


	//----- nvinfo : EIATTR_KPARAM_INFO
	.align		4
.L_41:
        /*0088*/ 	.byte	0x04, 0x17
        /*008a*/ 	.short	(.L_43 - .L_42)
.L_42:
        /*008c*/ 	.word	0x00000000
        /*0090*/ 	.short	0x0000
        /*0092*/ 	.short	0x0000
        /*0094*/ 	.byte	0x00, 0xf5, 0x21, 0x00


	//----- nvinfo : EIATTR_SPARSE_MMA_MASK
	.align		4
.L_43:
        /*0098*/ 	.byte	0x03, 0x50
        /*009a*/ 	.short	0x0000


	//----- nvinfo : EIATTR_MAXREG_COUNT
	.align		4
        /*009c*/ 	.byte	0x03, 0x1b
        /*009e*/ 	.short	0x00ff


	//----- nvinfo : EIATTR_MERCURY_ISA_VERSION
	.align		4
        /*00a0*/ 	.byte	0x03, 0x5f
        /*00a2*/ 	.short	0x0101


	//----- nvinfo : EIATTR_VRC_CTA_INIT_COUNT
	.align		4
        /*00a4*/ 	.byte	0x02, 0x4a
	.zero		1
	.zero		1


	//----- nvinfo : EIATTR_EXIT_INSTR_OFFSETS
	.align		4
        /*00a8*/ 	.byte	0x04, 0x1c
        /*00aa*/ 	.short	(.L_45 - .L_44)


	//   ....[0]....
.L_44:
        /*00ac*/ 	.word	0x00000070


	//   ....[1]....
        /*00b0*/ 	.word	0x00000540


	//   ....[2]....
        /*00b4*/ 	.word	0x00000650


	//----- nvinfo : EIATTR_CRS_STACK_SIZE
	.align		4
.L_45:
        /*00b8*/ 	.byte	0x04, 0x1e
        /*00ba*/ 	.short	(.L_47 - .L_46)
.L_46:
        /*00bc*/ 	.word	0x00000000


	//----- nvinfo : EIATTR_CBANK_PARAM_SIZE
	.align		4
.L_47:
        /*00c0*/ 	.byte	0x03, 0x19
        /*00c2*/ 	.short	0x0038


	//----- nvinfo : EIATTR_PARAM_CBANK
	.align		4
        /*00c4*/ 	.byte	0x04, 0x0a
        /*00c6*/ 	.short	(.L_49 - .L_48)
	.align		4
.L_48:
        /*00c8*/ 	.word	index@(.nv.constant0._Z16initializeBodiesPfS_S_S_S_iiii)
        /*00cc*/ 	.short	0x0380
        /*00ce*/ 	.short	0x0038


	//----- nvinfo : EIATTR_SW_WAR
	.align		4
.L_49:
        /*00d0*/ 	.byte	0x04, 0x36
        /*00d2*/ 	.short	(.L_51 - .L_50)
.L_50:
        /*00d4*/ 	.word	0x00000008
.L_51:


//--------------------- .nv.info._Z12updateKernelPfS_S_S_S_i --------------------------
	.section	.nv.info._Z12updateKernelPfS_S_S_S_i,"",@"SHT_CUDA_INFO"
	.sectionflags	@""
	.align	4


	//----- nvinfo : EIATTR_CUDA_API_VERSION
	.align		4
        /*0000*/ 	.byte	0x04, 0x37
        /*0002*/ 	.short	(.L_53 - .L_52)
.L_52:
        /*0004*/ 	.word	0x00000082


	//----- nvinfo : EIATTR_KPARAM_INFO
	.align		4
.L_53:
        /*0008*/ 	.byte	0x04, 0x17
        /*000a*/ 	.short	(.L_55 - .L_54)
.L_54:
        /*000c*/ 	.word	0x00000000
        /*0010*/ 	.short	0x0005
        /*0012*/ 	.short	0x0028
        /*0014*/ 	.byte	0x00, 0xf0, 0x11, 0x00


	//----- nvinfo : EIATTR_KPARAM_INFO
	.align		4
.L_55:
        /*0018*/ 	.byte	0x04, 0x17
        /*001a*/ 	.short	(.L_57 - .L_56)
.L_56:
        /*001c*/ 	.word	0x00000000
        /*0020*/ 	.short	0x0004
        /*0022*/ 	.short	0x0020
        /*0024*/ 	.byte	0x00, 0xf5, 0x21, 0x00


	//----- nvinfo : EIATTR_KPARAM_INFO
	.align		4
.L_57:
        /*0028*/ 	.byte	0x04, 0x17
        /*002a*/ 	.short	(.L_59 - .L_58)
.L_58:
        /*002c*/ 	.word	0x00000000
        /*0030*/ 	.short	0x0003
        /*0032*/ 	.short	0x0018
        /*0034*/ 	.byte	0x00, 0xf5, 0x21, 0x00


	//----- nvinfo : EIATTR_KPARAM_INFO
	.align		4
.L_59:
        /*0038*/ 	.byte	0x04, 0x17
        /*003a*/ 	.short	(.L_61 - .L_60)
.L_60:
        /*003c*/ 	.word	0x00000000
        /*0040*/ 	.short	0x0002
        /*0042*/ 	.short	0x0010
        /*0044*/ 	.byte	0x00, 0xf5, 0x21, 0x00


	//----- nvinfo : EIATTR_KPARAM_INFO
	.align		4
.L_61:
        /*0048*/ 	.byte	0x04, 0x17
        /*004a*/ 	.short	(.L_63 - .L_62)
.L_62:
        /*004c*/ 	.word	0x00000000
        /*0050*/ 	.short	0x0001
        /*0052*/ 	.short	0x0008
        /*0054*/ 	.byte	0x00, 0xf5, 0x21, 0x00


	//----- nvinfo : EIATTR_KPARAM_INFO
	.align		4
.L_63:
        /*0058*/ 	.byte	0x04, 0x17
        /*005a*/ 	.short	(.L_65 - .L_64)
.L_64:
        /*005c*/ 	.word	0x00000000
        /*0060*/ 	.short	0x0000
        /*0062*/ 	.short	0x0000
        /*0064*/ 	.byte	0x00, 0xf5, 0x21, 0x00


	//----- nvinfo : EIATTR_SPARSE_MMA_MASK
	.align		4
.L_65:
        /*0068*/ 	.byte	0x03, 0x50
        /*006a*/ 	.short	0x0000


	//----- nvinfo : EIATTR_MAXREG_COUNT
	.align		4
        /*006c*/ 	.byte	0x03, 0x1b
        /*006e*/ 	.short	0x00ff


	//----- nvinfo : EIATTR_MERCURY_ISA_VERSION
	.align		4
        /*0070*/ 	.byte	0x03, 0x5f
        /*0072*/ 	.short	0x0101


	//----- nvinfo : EIATTR_VRC_CTA_INIT_COUNT
	.align		4
        /*0074*/ 	.byte	0x02, 0x4a
	.zero		1
	.zero		1


	//----- nvinfo : EIATTR_EXIT_INSTR_OFFSETS
	.align		4
        /*0078*/ 	.byte	0x04, 0x1c
        /*007a*/ 	.short	(.L_67 - .L_66)


	//   ....[0]....
.L_66:
        /*007c*/ 	.word	0x00000070


	//   ....[1]....
        /*0080*/ 	.word	0x00003ea0


	//----- nvinfo : EIATTR_CRS_STACK_SIZE
	.align		4
.L_67:
        /*0084*/ 	.byte	0x04, 0x1e
        /*0086*/ 	.short	(.L_69 - .L_68)
.L_68:
        /*0088*/ 	.word	0x00000000


	//----- nvinfo : EIATTR_CBANK_PARAM_SIZE
	.align		4
.L_69:
        /*008c*/ 	.byte	0x03, 0x19
        /*008e*/ 	.short	0x002c


	//----- nvinfo : EIATTR_PARAM_CBANK
	.align		4
        /*0090*/ 	.byte	0x04, 0x0a
        /*0092*/ 	.short	(.L_71 - .L_70)
	.align		4
.L_70:
        /*0094*/ 	.word	index@(.nv.constant0._Z12updateKernelPfS_S_S_S_i)
        /*0098*/ 	.short	0x0380
        /*009a*/ 	.short	0x002c


	//----- nvinfo : EIATTR_SW_WAR
	.align		4
.L_71:
        /*009c*/ 	.byte	0x04, 0x36
        /*009e*/ 	.short	(.L_73 - .L_72)
.L_72:
        /*00a0*/ 	.word	0x00000008
.L_73:


//--------------------- .nv.callgraph             --------------------------
	.section	.nv.callgraph,"",@"SHT_CUDA_CALLGRAPH"
	.align	4
	.sectionentsize	8
	.align		4
        /*0000*/ 	.word	0x00000000
	.align		4
        /*0004*/ 	.word	0xffffffff
	.align		4
        /*0008*/ 	.word	0x00000000
	.align		4
        /*000c*/ 	.word	0xfffffffe
	.align		4
        /*0010*/ 	.word	0x00000000
	.align		4
        /*0014*/ 	.word	0xfffffffd
	.align		4
        /*0018*/ 	.word	0x00000000
	.align		4
        /*001c*/ 	.word	0xfffffffc


//--------------------- .nv.constant4             --------------------------
	.section	.nv.constant4,"a",@progbits
	.align	8
	.align		8
.nv.constant4:
        /*0000*/ 	.dword	precalc_xorwow_matrix
	.align		8
        /*0008*/ 	.dword	precalc_xorwow_offset_matrix
	.align		8
        /*0010*/ 	.dword	mrg32k3aM1
	.align		8
        /*0018*/ 	.dword	mrg32k3aM2
	.align		8
        /*0020*/ 	.dword	mrg32k3aM1SubSeq
	.align		8
        /*0028*/ 	.dword	mrg32k3aM2SubSeq
	.align		8
        /*0030*/ 	.dword	mrg32k3aM1Seq
	.align		8
        /*0038*/ 	.dword	mrg32k3aM2Seq


//--------------------- .nv.constant3             --------------------------
	.section	.nv.constant3,"a",@progbits
	.align	8
.nv.constant3:
	.type		__cr_lgamma_table,@object
	.size		__cr_lgamma_table,(G - __cr_lgamma_table)
__cr_lgamma_table:
        /*0000*/ 	.byte	0x00, 0x00, 0x00, 0x00, 0x00, 0x00, 0x00, 0x00, 0x00, 0x00, 0x00, 0x00, 0x00, 0x00, 0x00, 0x00
        /*0010*/ 	.byte	0xef, 0x39, 0xfa, 0xfe, 0x42, 0x2e, 0xe6, 0x3f, 0x02, 0x20, 0x2a, 0xfa, 0x0b, 0xab, 0xfc, 0x3f
        /*0020*/ 	.byte	0xf9, 0x2c, 0x92, 0x7c, 0xa7, 0x6c, 0x09, 0x40, 0xc9, 0x79, 0x44, 0x3c, 0x64, 0x26, 0x13, 0x40
        /*0030*/ 	.byte	0xca, 0x01, 0xcf, 0x3a, 0x27, 0x51, 0x1a, 0x40, 0x30, 0xcc, 0x2d, 0xf3, 0xe1, 0x0c, 0x21, 0x40
        /*0040*/ 	.byte	0x0d, 0xb7, 0xfc, 0x82, 0x8e, 0x35, 0x25, 0x40
	.type		G,@object
	.size		G,(.L_9 - G)
G:
        /*0048*/ 	.byte	0x48, 0xc3, 0x92, 0x2e
.L_9:


//--------------------- .text._Z16initializeBodiesPfS_S_S_S_iiii --------------------------
	.section	.text._Z16initializeBodiesPfS_S_S_S_iiii,"ax",@progbits
	.align	128
        .global         _Z16initializeBodiesPfS_S_S_S_iiii
        .type           _Z16initializeBodiesPfS_S_S_S_iiii,@function
        .size           _Z16initializeBodiesPfS_S_S_S_iiii,(.L_x_116 - _Z16initializeBodiesPfS_S_S_S_iiii)
        .other          _Z16initializeBodiesPfS_S_S_S_iiii,@"STO_CUDA_ENTRY STV_DEFAULT"
_Z16initializeBodiesPfS_S_S_S_iiii:
.text._Z16initializeBodiesPfS_S_S_S_iiii:
[----:B------:R-:W-:Y:S01]  /*0000*/  LDC R1, c[0x0][0x37c] ;  /* 0x0000df00ff017b82 */ /* 0x000fe20000000800 */
[----:B------:R-:W0:Y:S07]  /*0010*/  S2R R0, SR_TID.X ;  /* 0x0000000000007919 */ /* 0x000e2e0000002100 */
[----:B------:R-:W0:Y:S01]  /*0020*/  S2UR UR5, SR_CTAID.X ;  /* 0x00000000000579c3 */ /* 0x000e220000002500 */
[----:B------:R-:W1:Y:S07]  /*0030*/  LDCU UR4, c[0x0][0x3a8] ;  /* 0x00007500ff0477ac */ /* 0x000e6e0008000800 */
[----:B------:R-:W0:Y:S02]  /*0040*/  LDC R5, c[0x0][0x360] ;  /* 0x0000d800ff057b82 */ /* 0x000e240000000800 */
[----:B0-----:R-:W-:-:S05]  /*0050*/  IMAD R5, R5, UR5, R0 ;  /* 0x0000000505057c24 */ /* 0x001fca000f8e0200 */
[----:B-1----:R-:W-:-:S13]  /*0060*/  ISETP.GE.AND P0, PT, R5, UR4, PT ;  /* 0x0000000405007c0c */ /* 0x002fda000bf06270 */
[----:B------:R-:W-:Y:S05]  /*0070*/  @P0 EXIT ;  /* 0x000000000000094d */ /* 0x000fea0003800000 */
[----:B------:R-:W-:Y:S01]  /*0080*/  UIADD3 UR4, UPT, UPT, UR4, -0x1, URZ ;  /* 0xffffffff04047890 */ /* 0x000fe2000fffe0ff */
[----:B------:R-:W0:Y:S05]  /*0090*/  LDCU.64 UR6, c[0x0][0x358] ;  /* 0x00006b00ff0677ac */ /* 0x000e2a0008000a00 */
[----:B------:R-:W-:-:S13]  /*00a0*/  ISETP.NE.AND P0, PT, R5, UR4, PT ;  /* 0x0000000405007c0c */ /* 0x000fda000bf05270 */
[----:B0-----:R-:W-:Y:S05]  /*00b0*/  @!P0 BRA `(.L_x_0) ;  /* 0x0000000400248947 */ /* 0x001fea0003800000 */
[----:B------:R-:W0:Y:S01]  /*00c0*/  LDCU UR4, c[0x0][0x3b4] ;  /* 0x00007680ff0477ac */ /* 0x000e220008000800 */
[----:B------:R-:W-:Y:S02]  /*00d0*/  HFMA2 R17, -RZ, RZ, 2.380859375, -0.0001220703125 ;  /* 0x40c38800ff117431 */ /* 0x000fe400000001ff */
[----:B------:R-:W-:Y:S01]  /*00e0*/  IMAD.MOV.U32 R16, RZ, RZ, 0x0 ;  /* 0x00000000ff107424 */ /* 0x000fe200078e00ff */
[----:B------:R-:W1:Y:S01]  /*00f0*/  LDC.64 R12, c[0x0][0x380] ;  /* 0x0000e000ff0c7b82 */ /* 0x000e620000000a00 */
[----:B------:R-:W2:Y:S01]  /*0100*/  LDCU UR8, c[0x0][0x3ac] ;  /* 0x00007580ff0877ac */ /* 0x000ea20008000800 */
[----:B------:R-:W3:Y:S01]  /*0110*/  LDCU UR9, c[0x0][0x3b0] ;  /* 0x00007600ff0977ac */ /* 0x000ee20008000800 */
[----:B0-----:R-:W-:Y:S01]  /*0120*/  VIADD R8, R5, UR4 ;  /* 0x0000000405087c36 */ /* 0x001fe20008000000 */
[----:B--2---:R-:W-:-:S04]  /*0130*/  ULEA.HI UR4, UR8, UR8, URZ, 0x1 ;  /* 0x0000000808047291 */ /* 0x004fc8000f8f08ff */
[C---:B------:R-:W-:Y:S02]  /*0140*/  LOP3.LUT R0, R8.reuse, 0xaad26b49, RZ, 0x3c, !PT ;  /* 0xaad26b4908007812 */ /* 0x040fe400078e3cff */
[----:B------:R-:W-:Y:S01]  /*0150*/  ISETP.GT.AND P0, PT, R8, -0x1, PT ;  /* 0xffffffff0800780c */ /* 0x000fe20003f04270 */
[----:B------:R-:W-:Y:S01]  /*0160*/  IMAD.MOV.U32 R8, RZ, RZ, -0x260923e8 ;  /* 0xd9f6dc18ff087424 */ /* 0x000fe200078e00ff */
[----:B---3--:R-:W-:Y:S01]  /*0170*/  ULEA.HI UR5, UR9, UR9, URZ, 0x1 ;  /* 0x0000000909057291 */ /* 0x008fe2000f8f08ff */
[----:B------:R-:W-:Y:S01]  /*0180*/  IMAD R2, R0, 0x4182bed5, RZ ;  /* 0x4182bed500027824 */ /* 0x000fe200078e02ff */
[----:B------:R-:W-:Y:S01]  /*0190*/  USHF.R.S32.HI UR4, URZ, 0x1, UR4 ;  /* 0x00000001ff047899 */ /* 0x000fe20008011404 */
[----:B------:R-:W-:Y:S01]  /*01a0*/  I2FP.F32.S32 R20, UR9 ;  /* 0x0000000900147c45 */ /* 0x000fe20008201400 */
[----:B------:R-:W-:Y:S01]  /*01b0*/  USHF.R.S32.HI UR5, URZ, 0x1, UR5 ;  /* 0x00000001ff057899 */ /* 0x000fe20008011405 */
[C---:B------:R-:W-:Y:S02]  /*01c0*/  VIADD R3, R2.reuse, 0x75bcd15 ;  /* 0x075bcd1502037836 */ /* 0x040fe40000000000 */
[----:B------:R-:W-:-:S02]  /*01d0*/  VIADD R0, R2, 0x583f19 ;  /* 0x00583f1902007836 */ /* 0x000fc40000000000 */
[----:B-1----:R-:W-:Y:S01]  /*01e0*/  IMAD.WIDE R12, R5, 0x4, R12 ;  /* 0x00000004050c7825 */ /* 0x002fe200078e020c */
[----:B------:R-:W-:Y:S02]  /*01f0*/  SHF.R.U32.HI R4, RZ, 0x2, R3 ;  /* 0x00000002ff047819 */ /* 0x000fe40000011603 */
[----:B------:R-:W-:Y:S01]  /*0200*/  I2FP.F32.S32 R22, UR5 ;  /* 0x0000000500167c45 */ /* 0x000fe20008201400 */
[----:B------:R-:W-:Y:S01]  /*0210*/  IMAD.SHL.U32 R7, R0, 0x10, RZ ;  /* 0x0000001000077824 */ /* 0x000fe200078e00ff */
[----:B------:R-:W-:Y:S02]  /*0220*/  LOP3.LUT R4, R4, R3, RZ, 0x3c, !PT ;  /* 0x0000000304047212 */ /* 0x000fe400078e3cff */
[----:B------:R-:W-:Y:S02]  /*0230*/  LOP3.LUT R3, R2, 0x159a55e5, RZ, 0x3c, !PT ;  /* 0x159a55e502037812 */ /* 0x000fe400078e3cff */
[----:B------:R-:W-:Y:S02]  /*0240*/  SHF.L.U32 R6, R4, 0x1, RZ ;  /* 0x0000000104067819 */ /* 0x000fe400000006ff */
[----:B------:R-:W-:-:S02]  /*0250*/  SHF.R.U32.HI R9, RZ, 0x2, R3 ;  /* 0x00000002ff097819 */ /* 0x000fc40000011603 */
[----:B------:R-:W-:Y:S02]  /*0260*/  LOP3.LUT R7, R0, R7, R6, 0x96, !PT ;  /* 0x0000000700077212 */ /* 0x000fe400078e9606 */
[----:B------:R-:W-:Y:S02]  /*0270*/  SEL R3, R8, 0x8c565a5f, P0 ;  /* 0x8c565a5f08037807 */ /* 0x000fe40000000000 */
[----:B------:R-:W-:Y:S02]  /*0280*/  LOP3.LUT R9, R9, 0x159a55e5, R2, 0x96, !PT ;  /* 0x159a55e509097812 */ /* 0x000fe400078e9602 */
[----:B------:R-:W-:Y:S01]  /*0290*/  LOP3.LUT R0, R7, R4, RZ, 0x3c, !PT ;  /* 0x0000000407007212 */ /* 0x000fe200078e3cff */
[----:B------:R-:W-:Y:S01]  /*02a0*/  VIADD R4, R3, 0x1ead4aec ;  /* 0x1ead4aec03047836 */ /* 0x000fe20000000000 */
[----:B------:R-:W-:Y:S01]  /*02b0*/  IADD3 R15, PT, PT, R2, R3, RZ ;  /* 0x00000003020f7210 */ /* 0x000fe20007ffe0ff */
[----:B------:R-:W-:Y:S01]  /*02c0*/  IMAD.SHL.U32 R7, R9, 0x2, RZ ;  /* 0x0000000209077824 */ /* 0x000fe200078e00ff */
[----:B------:R-:W-:-:S02]  /*02d0*/  SHF.L.U32 R6, R0, 0x4, RZ ;  /* 0x0000000400067819 */ /* 0x000fc400000006ff */
[----:B------:R-:W-:Y:S02]  /*02e0*/  SHF.R.U32.HI R11, RZ, 0x2, R4 ;  /* 0x00000002ff0b7819 */ /* 0x000fe40000011604 */
[----:B------:R-:W-:Y:S02]  /*02f0*/  LOP3.LUT R7, R9, R7, R6, 0x96, !PT ;  /* 0x0000000709077212 */ /* 0x000fe400078e9606 */
[----:B------:R-:W-:Y:S01]  /*0300*/  LOP3.LUT R11, R11, R4, RZ, 0x3c, !PT ;  /* 0x000000040b0b7212 */ /* 0x000fe200078e3cff */
[----:B------:R-:W0:Y:S01]  /*0310*/  LDC.64 R8, c[0x0][0x3a0] ;  /* 0x0000e800ff087b82 */ /* 0x000e220000000a00 */
[----:B------:R-:W-:-:S03]  /*0320*/  LOP3.LUT R14, R7, R0, RZ, 0x3c, !PT ;  /* 0x00000000070e7212 */ /* 0x000fc600078e3cff */
[----:B------:R-:W-:Y:S01]  /*0330*/  IMAD.SHL.U32 R6, R11, 0x2, RZ ;  /* 0x000000020b067824 */ /* 0x000fe200078e00ff */
[----:B------:R-:W-:Y:S01]  /*0340*/  IADD3 R19, PT, PT, R15, 0xb0f8a, R14 ;  /* 0x000b0f8a0f137810 */ /* 0x000fe20007ffe00e */
[----:B------:R-:W-:-:S03]  /*0350*/  IMAD.SHL.U32 R4, R14, 0x10, RZ ;  /* 0x000000100e047824 */ /* 0x000fc600078e00ff */
[----:B------:R-:W-:Y:S02]  /*0360*/  I2FP.F32.U32 R19, R19 ;  /* 0x0000001300137245 */ /* 0x000fe40000201000 */
[----:B------:R-:W-:Y:S01]  /*0370*/  LOP3.LUT R11, R11, R6, R4, 0x96, !PT ;  /* 0x000000060b0b7212 */ /* 0x000fe200078e9604 */
[----:B------:R-:W-:Y:S01]  /*0380*/  IMAD.MOV.U32 R4, RZ, RZ, 0x2f800000 ;  /* 0x2f800000ff047424 */ /* 0x000fe200078e00ff */
[----:B------:R-:W1:Y:S02]  /*0390*/  LDC.64 R6, c[0x0][0x398] ;  /* 0x0000e600ff067b82 */ /* 0x000e640000000a00 */
[----:B------:R-:W-:Y:S01]  /*03a0*/  LOP3.LUT R2, R11, R14, RZ, 0x3c, !PT ;  /* 0x0000000e0b027212 */ /* 0x000fe200078e3cff */
[----:B------:R-:W-:Y:S01]  /*03b0*/  FFMA R19, R19, R4, 1.1641532182693481445e-10 ;  /* 0x2f00000013137423 */ /* 0x000fe20000000004 */
[----:B------:R-:W-:Y:S02]  /*03c0*/  I2FP.F32.S32 R14, UR8 ;  /* 0x00000008000e7c45 */ /* 0x000fe40008201400 */
[----:B------:R-:W-:Y:S01]  /*03d0*/  IADD3 R2, PT, PT, R15, 0x10974f, R2 ;  /* 0x0010974f0f027810 */ /* 0x000fe20007ffe002 */
[----:B------:R-:W-:Y:S01]  /*03e0*/  FFMA R19, R19, R20, -R22 ;  /* 0x0000001413137223 */ /* 0x000fe20000000816 */
[----:B------:R-:W2:Y:S02]  /*03f0*/  LDC.64 R10, c[0x0][0x388] ;  /* 0x0000e200ff0a7b82 */ /* 0x000ea40000000a00 */
[----:B------:R-:W-:Y:S01]  /*0400*/  I2FP.F32.U32 R3, R2 ;  /* 0x0000000200037245 */ /* 0x000fe20000201000 */
[----:B0-----:R-:W-:-:S04]  /*0410*/  IMAD.WIDE R8, R5, 0x4, R8 ;  /* 0x0000000405087825 */ /* 0x001fc800078e0208 */
[----:B------:R-:W-:-:S04]  /*0420*/  FFMA R18, R3, R4, 1.1641532182693481445e-10 ;  /* 0x2f00000003127423 */ /* 0x000fc80000000004 */
[----:B------:R0:W3:Y:S01]  /*0430*/  F2F.F64.F32 R2, R18 ;  /* 0x0000001200027310 */ /* 0x0000e20000201800 */
[----:B-1----:R-:W-:Y:S01]  /*0440*/  IMAD.WIDE R6, R5, 0x4, R6 ;  /* 0x0000000405067825 */ /* 0x002fe200078e0206 */
[----:B0-----:R-:W-:-:S04]  /*0450*/  IADD3 R18, PT, PT, R15, 0x587c5, R0 ;  /* 0x000587c50f127810 */ /* 0x001fc80007ffe000 */
[----:B------:R-:W-:Y:S01]  /*0460*/  I2FP.F32.U32 R15, R18 ;  /* 0x00000012000f7245 */ /* 0x000fe20000201000 */
[----:B--2---:R-:W-:Y:S01]  /*0470*/  IMAD.WIDE R10, R5, 0x4, R10 ;  /* 0x00000004050a7825 */ /* 0x004fe200078e020a */
[----:B------:R-:W-:Y:S01]  /*0480*/  I2FP.F32.S32 R18, UR4 ;  /* 0x0000000400127c45 */ /* 0x000fe20008201400 */
[----:B---3--:R-:W-:Y:S01]  /*0490*/  DFMA R16, R2, R16, 10000 ;  /* 0x40c388000210742b */ /* 0x008fe20000000010 */
[----:B------:R-:W0:Y:S01]  /*04a0*/  LDC.64 R2, c[0x0][0x390] ;  /* 0x0000e400ff027b82 */ /* 0x000e220000000a00 */
[----:B------:R-:W-:-:S04]  /*04b0*/  FFMA R15, R15, R4, 1.1641532182693481445e-10 ;  /* 0x2f0000000f0f7423 */ /* 0x000fc80000000004 */
[----:B------:R-:W1:Y:S01]  /*04c0*/  F2F.F32.F64 R0, R16 ;  /* 0x0000001000007310 */ /* 0x000e620000301000 */
[----:B------:R-:W-:-:S05]  /*04d0*/  FFMA R15, R15, R14, -R18 ;  /* 0x0000000e0f0f7223 */ /* 0x000fca0000000812 */
[----:B------:R-:W-:Y:S04]  /*04e0*/  STG.E desc[UR6][R12.64], R15 ;  /* 0x0000000f0c007986 */ /* 0x000fe8000c101906 */
[----:B------:R-:W-:Y:S04]  /*04f0*/  STG.E desc[UR6][R10.64], R19 ;  /* 0x000000130a007986 */ /* 0x000fe8000c101906 */
[----:B-1----:R-:W-:Y:S04]  /*0500*/  STG.E desc[UR6][R8.64], R0 ;  /* 0x0000000008007986 */ /* 0x002fe8000c101906 */
[----:B------:R-:W-:Y:S01]  /*0510*/  STG.E desc[UR6][R6.64], RZ ;  /* 0x000000ff06007986 */ /* 0x000fe2000c101906 */
[----:B0-----:R-:W-:-:S05]  /*0520*/  IMAD.WIDE R2, R5, 0x4, R2 ;  /* 0x0000000405027825 */ /* 0x001fca00078e0202 */
[----:B------:R-:W-:Y:S01]  /*0530*/  STG.E desc[UR6][R2.64], RZ ;  /* 0x000000ff02007986 */ /* 0x000fe2000c101906 */
[----:B------:R-:W-:Y:S05]  /*0540*/  EXIT ;  /* 0x000000000000794d */ /* 0x000fea0003800000 */
.L_x_0:
[----:B------:R-:W0:Y:S01]  /*0550*/  LDC.64 R2, c[0x0][0x380] ;  /* 0x0000e000ff027b82 */ /* 0x000e220000000a00 */
[----:B------:R-:W-:-:S07]  /*0560*/  IMAD.MOV.U32 R15, RZ, RZ, 0x47c35000 ;  /* 0x47c35000ff0f7424 */ /* 0x000fce00078e00ff */
[----:B------:R-:W1:Y:S08]  /*0570*/  LDC.64 R6, c[0x0][0x388] ;  /* 0x0000e200ff067b82 */ /* 0x000e700000000a00 */
[----:B------:R-:W2:Y:S08]  /*0580*/  LDC.64 R8, c[0x0][0x3a0] ;  /* 0x0000e800ff087b82 */ /* 0x000eb00000000a00 */
[----:B------:R-:W3:Y:S01]  /*0590*/  LDC.64 R10, c[0x0][0x398] ;  /* 0x0000e600ff0a7b82 */ /* 0x000ee20000000a00 */
[----:B0-----:R-:W-:-:S05]  /*05a0*/  IMAD.WIDE R2, R5, 0x4, R2 ;  /* 0x0000000405027825 */ /* 0x001fca00078e0202 */
[----:B------:R-:W-:Y:S02]  /*05b0*/  STG.E desc[UR6][R2.64], RZ ;  /* 0x000000ff02007986 */ /* 0x000fe4000c101906 */
[----:B------:R-:W0:Y:S01]  /*05c0*/  LDC.64 R12, c[0x0][0x390] ;  /* 0x0000e400ff0c7b82 */ /* 0x000e220000000a00 */
[----:B-1----:R-:W-:-:S05]  /*05d0*/  IMAD.WIDE R6, R5, 0x4, R6 ;  /* 0x0000000405067825 */ /* 0x002fca00078e0206 */
[----:B------:R-:W-:Y:S01]  /*05e0*/  STG.E desc[UR6][R6.64], RZ ;  /* 0x000000ff06007986 */ /* 0x000fe2000c101906 */
[----:B--2---:R-:W-:-:S05]  /*05f0*/  IMAD.WIDE R8, R5, 0x4, R8 ;  /* 0x0000000405087825 */ /* 0x004fca00078e0208 */
[----:B------:R-:W-:Y:S01]  /*0600*/  STG.E desc[UR6][R8.64], R15 ;  /* 0x0000000f08007986 */ /* 0x000fe2000c101906 */
[----:B---3--:R-:W-:-:S05]  /*0610*/  IMAD.WIDE R10, R5, 0x4, R10 ;  /* 0x00000004050a7825 */ /* 0x008fca00078e020a */
[----:B------:R-:W-:Y:S01]  /*0620*/  STG.E desc[UR6][R10.64], RZ ;  /* 0x000000ff0a007986 */ /* 0x000fe2000c101906 */
[----:B0-----:R-:W-:-:S05]  /*0630*/  IMAD.WIDE R12, R5, 0x4, R12 ;  /* 0x00000004050c7825 */ /* 0x001fca00078e020c */
[----:B------:R-:W-:Y:S01]  /*0640*/  STG.E desc[UR6][R12.64], RZ ;  /* 0x000000ff0c007986 */ /* 0x000fe2000c101906 */
[----:B------:R-:W-:Y:S05]  /*0650*/  EXIT ;  /* 0x000000000000794d */ /* 0x000fea0003800000 */
.L_x_1:
[----:B------:R-:W-:-:S00]  /*0660*/  BRA `(.L_x_1) ;  /* 0xfffffffc00fc7947 */ /* 0x000fc0000383ffff */
[----:B------:R-:W-:-:S00]  /*0670*/  NOP ;  /* 0x0000000000007918 */ /* 0x000fc00000000000 */
        /* <DEDUP_REMOVED lines=8> */
.L_x_116:


//--------------------- .text._Z12updateKernelPfS_S_S_S_i --------------------------
	.section	.text._Z12updateKernelPfS_S_S_S_i,"ax",@progbits
	.align	128
        .global         _Z12updateKernelPfS_S_S_S_i
        .type           _Z12updateKernelPfS_S_S_S_i,@function
        .size           _Z12updateKernelPfS_S_S_S_i,(.L_x_115 - _Z12updateKernelPfS_S_S_S_i)
        .other          _Z12updateKernelPfS_S_S_S_i,@"STO_CUDA_ENTRY STV_DEFAULT"
_Z12updateKernelPfS_S_S_S_i:
.text._Z12updateKernelPfS_S_S_S_i:
        /* <DEDUP_REMOVED lines=8> */
[----:B------:R-:W-:Y:S01]  /*0080*/  VIMNMX.U32 R11, PT, PT, R8, UR5, PT ;  /* 0x00000005080b7c48 */ /* 0x000fe2000bfe0000 */
[----:B------:R-:W0:Y:S01]  /*0090*/  LDCU.64 UR12, c[0x0][0x358] ;  /* 0x00006b00ff0c77ac */ /* 0x000e220008000a00 */
[----:B------:R-:W-:Y:S01]  /*00a0*/  BSSY.RECONVERGENT B1, `(.L_x_2) ;  /* 0x00001df000017945 */ /* 0x000fe20003800200 */
[----:B------:R-:W-:Y:S01]  /*00b0*/  HFMA2 R25, -RZ, RZ, 0, 0 ;  /* 0x00000000ff197431 */ /* 0x000fe200000001ff */
[----:B------:R-:W-:Y:S02]  /*00c0*/  ISETP.NE.AND P0, PT, R11, RZ, PT ;  /* 0x000000ff0b00720c */ /* 0x000fe40003f05270 */
[----:B------:R-:W-:-:S11]  /*00d0*/  MOV R23, RZ ;  /* 0x000000ff00177202 */ /* 0x000fd60000000f00 */
[----:B------:R-:W-:Y:S05]  /*00e0*/  @!P0 BRA `(.L_x_3) ;  /* 0x0000001c00688947 */ /* 0x000fea0003800000 */
[----:B------:R-:W1:Y:S08]  /*00f0*/  LDC.64 R2, c[0x0][0x380] ;  /* 0x0000e000ff027b82 */ /* 0x000e700000000a00 */
[----:B------:R-:W2:Y:S01]  /*0100*/  LDC.64 R12, c[0x0][0x388] ;  /* 0x0000e200ff0c7b82 */ /* 0x000ea20000000a00 */
[----:B-1----:R-:W-:-:S05]  /*0110*/  IMAD.WIDE R2, R8, 0x4, R2 ;  /* 0x0000000408027825 */ /* 0x002fca00078e0202 */
[----:B0-----:R0:W5:Y:S01]  /*0120*/  LDG.E R10, desc[UR12][R2.64] ;  /* 0x0000000c020a7981 */ /* 0x001162000c1e1900 */
[----:B--2---:R-:W-:-:S05]  /*0130*/  IMAD.WIDE R12, R8, 0x4, R12 ;  /* 0x00000004080c7825 */ /* 0x004fca00078e020c */
[----:B------:R0:W5:Y:S01]  /*0140*/  LDG.E R7, desc[UR12][R12.64] ;  /* 0x0000000c0c077981 */ /* 0x000162000c1e1900 */
[C---:B------:R-:W-:Y:S01]  /*0150*/  ISETP.GE.U32.AND P0, PT, R11.reuse, 0x8, PT ;  /* 0x000000080b00780c */ /* 0x040fe20003f06070 */
[----:B------:R-:W-:Y:S01]  /*0160*/  BSSY.RECONVERGENT B2, `(.L_x_4) ;  /* 0x00000f7000027945 */ /* 0x000fe20003800200 */
[----:B------:R-:W-:Y:S02]  /*0170*/  LOP3.LUT R6, R11, 0x7, RZ, 0xc0, !PT ;  /* 0x000000070b067812 */ /* 0x000fe400078ec0ff */
[----:B------:R-:W-:Y:S02]  /*0180*/  MOV R23, RZ ;  /* 0x000000ff00177202 */ /* 0x000fe40000000f00 */
[----:B------:R-:W-:Y:S02]  /*0190*/  MOV R5, RZ ;  /* 0x000000ff00057202 */ /* 0x000fe40000000f00 */
[----:B------:R-:W-:-:S05]  /*01a0*/  MOV R25, RZ ;  /* 0x000000ff00197202 */ /* 0x000fca0000000f00 */
[----:B0-----:R-:W-:Y:S05]  /*01b0*/  @!P0 BRA `(.L_x_5) ;  /* 0x0000000c00c48947 */ /* 0x001fea0003800000 */
[----:B------:R-:W0:Y:S01]  /*01c0*/  LDCU.128 UR4, c[0x0][0x380] ;  /* 0x00007000ff0477ac */ /* 0x000e220008000c00 */
[----:B------:R-:W-:Y:S01]  /*01d0*/  LOP3.LUT R5, R11, 0xfffffff8, RZ, 0xc0, !PT ;  /* 0xfffffff80b057812 */ /* 0x000fe200078ec0ff */
[----:B------:R-:W-:Y:S01]  /*01e0*/  HFMA2 R23, -RZ, RZ, 0, 0 ;  /* 0x00000000ff177431 */ /* 0x000fe200000001ff */
[----:B------:R-:W1:Y:S02]  /*01f0*/  LDCU.64 UR10, c[0x0][0x3a0] ;  /* 0x00007400ff0a77ac */ /* 0x000e640008000a00 */
[----:B------:R-:W-:Y:S01]  /*0200*/  IADD3 R4, PT, PT, -R5, RZ, RZ ;  /* 0x000000ff05047210 */ /* 0x000fe20007ffe1ff */
[----:B0-----:R-:W-:Y:S02]  /*0210*/  UIADD3 UR8, UP0, UPT, UR4, 0x10, URZ ;  /* 0x0000001004087890 */ /* 0x001fe4000ff1e0ff */
[----:B------:R-:W-:Y:S02]  /*0220*/  UIADD3 UR6, UP1, UPT, UR6, 0x10, URZ ;  /* 0x0000001006067890 */ /* 0x000fe4000ff3e0ff */
[----:B-1----:R-:W-:-:S02]  /*0230*/  UIADD3 UR4, UP2, UPT, UR10, 0x10, URZ ;  /* 0x000000100a047890 */ /* 0x002fc4000ff5e0ff */
[----:B------:R-:W-:Y:S01]  /*0240*/  UIADD3.X UR9, UPT, UPT, URZ, UR5, URZ, UP0, !UPT ;  /* 0x00000005ff097290 */ /* 0x000fe200087fe4ff */
[----:B------:R-:W-:Y:S01]  /*0250*/  MOV R28, UR8 ;  /* 0x00000008001c7c02 */ /* 0x000fe20008000f00 */
[----:B------:R-:W-:Y:S01]  /*0260*/  UIADD3.X UR7, UPT, UPT, URZ, UR7, URZ, UP1, !UPT ;  /* 0x00000007ff077290 */ /* 0x000fe20008ffe4ff */
[----:B------:R-:W-:Y:S01]  /*0270*/  MOV R16, UR6 ;  /* 0x0000000600107c02 */ /* 0x000fe20008000f00 */
[----:B------:R-:W-:Y:S01]  /*0280*/  UIADD3.X UR5, UPT, UPT, URZ, UR11, URZ, UP2, !UPT ;  /* 0x0000000bff057290 */ /* 0x000fe200097fe4ff */
[----:B------:R-:W-:Y:S02]  /*0290*/  MOV R14, UR4 ;  /* 0x00000004000e7c02 */ /* 0x000fe40008000f00 */
[----:B------:R-:W-:Y:S02]  /*02a0*/  MOV R29, UR9 ;  /* 0x00000009001d7c02 */ /* 0x000fe40008000f00 */
[----:B------:R-:W-:Y:S02]  /*02b0*/  MOV R17, UR7 ;  /* 0x0000000700117c02 */ /* 0x000fe40008000f00 */
[----:B------:R-:W-:-:S07]  /*02c0*/  MOV R15, UR5 ;  /* 0x00000005000f7c02 */ /* 0x000fce0008000f00 */
.L_x_30:
[----:B------:R-:W2:Y:S04]  /*02d0*/  LDG.E R12, desc[UR12][R16.64+-0x10] ;  /* 0xfffff00c100c7981 */ /* 0x000ea8000c1e1900 */
[----:B------:R-:W3:Y:S01]  /*02e0*/  LDG.E R13, desc[UR12][R28.64+-0x10] ;  /* 0xfffff00c1c0d7981 */ /* 0x000ee2000c1e1900 */
[----:B------:R-:W-:Y:S01]  /*02f0*/  BSSY.RECONVERGENT B3, `(.L_x_6) ;  /* 0x0000013000037945 */ /* 0x000fe20003800200 */
[----:B--2--5:R-:W-:Y:S01]  /*0300*/  FADD R12, -R7, R12 ;  /* 0x0000000c070c7221 */ /* 0x024fe20000000100 */
[----:B---3--:R-:W-:-:S03]  /*0310*/  FADD R13, -R10, R13 ;  /* 0x0000000d0a0d7221 */ /* 0x008fc60000000100 */
[----:B------:R-:W-:-:S04]  /*0320*/  FMUL R0, R12, R12 ;  /* 0x0000000c0c007220 */ /* 0x000fc80000400000 */
[----:B------:R-:W-:-:S04]  /*0330*/  FFMA R0, R13, R13, R0 ;  /* 0x0000000d0d007223 */ /* 0x000fc80000000000 */
[----:B------:R-:W-:-:S05]  /*0340*/  FADD R2, R0, 0.0010000000474974513054 ;  /* 0x3a83126f00027421 */ /* 0x000fca0000000000 */
[----:B------:R-:W-:-:S04]  /*0350*/  IADD3 R0, PT, PT, R2, 0x1800000, RZ ;  /* 0x0180000002007810 */ /* 0x000fc80007ffe0ff */
[----:B------:R-:W-:-:S04]  /*0360*/  LOP3.LUT R0, R0, 0x7f800000, RZ, 0xc0, !PT ;  /* 0x7f80000000007812 */ /* 0x000fc800078ec0ff */
[----:B------:R-:W-:-:S13]  /*0370*/  ISETP.GT.U32.AND P0, PT, R0, 0x1ffffff, PT ;  /* 0x01ffffff0000780c */ /* 0x000fda0003f04070 */
[----:B------:R-:W-:Y:S05]  /*0380*/  @P0 BRA `(.L_x_7) ;  /* 0x0000000000140947 */ /* 0x000fea0003800000 */
[----:B------:R-:W-:Y:S02]  /*0390*/  MOV R0, R2 ;  /* 0x0000000200007202 */ /* 0x000fe40000000f00 */
[----:B------:R-:W-:-:S07]  /*03a0*/  MOV R9, 0x3c0 ;  /* 0x000003c000097802 */ /* 0x000fce0000000f00 */
[----:B------:R-:W-:Y:S05]  /*03b0*/  CALL.REL.NOINC `($__internal_0_$__cuda_sm20_rcp_rn_f32_slowpath) ;  /* 0x0000003800bc7944 */ /* 0x000fea0003c00000 */
[----:B------:R-:W-:Y:S01]  /*03c0*/  MOV R9, R0 ;  /* 0x0000000000097202 */ /* 0x000fe20000000f00 */
[----:B------:R-:W-:Y:S06]  /*03d0*/  BRA `(.L_x_8) ;  /* 0x0000000000107947 */ /* 0x000fec0003800000 */
.L_x_7:
[----:B------:R-:W0:Y:S02]  /*03e0*/  MUFU.RCP R9, R2 ;  /* 0x0000000200097308 */ /* 0x000e240000001000 */
[----:B0-----:R-:W-:-:S04]  /*03f0*/  FFMA R0, R2, R9, -1 ;  /* 0xbf80000002007423 */ /* 0x001fc80000000009 */
[----:B------:R-:W-:-:S04]  /*0400*/  FADD.FTZ R0, -R0, -RZ ;  /* 0x800000ff00007221 */ /* 0x000fc80000010100 */
[----:B------:R-:W-:-:S07]  /*0410*/  FFMA R9, R9, R0, R9 ;  /* 0x0000000009097223 */ /* 0x000fce0000000009 */
.L_x_8:
[----:B------:R-:W-:Y:S05]  /*0420*/  BSYNC.RECONVERGENT B3 ;  /* 0x0000000000037941 */ /* 0x000fea0003800200 */
.L_x_6:
[----:B------:R-:W2:Y:S04]  /*0430*/  LDG.E R2, desc[UR12][R16.64+-0xc] ;  /* 0xfffff40c10027981 */ /* 0x000ea8000c1e1900 */
[----:B------:R-:W3:Y:S04]  /*0440*/  LDG.E R3, desc[UR12][R28.64+-0xc] ;  /* 0xfffff40c1c037981 */ /* 0x000ee8000c1e1900 */
[----:B------:R-:W4:Y:S01]  /*0450*/  LDG.E R0, desc[UR12][R14.64+-0x10] ;  /* 0xfffff00c0e007981 */ /* 0x000f22000c1e1900 */
[----:B------:R-:W-:Y:S01]  /*0460*/  BSSY.RECONVERGENT B3, `(.L_x_9) ;  /* 0x0000017000037945 */ /* 0x000fe20003800200 */
[----:B--2---:R-:W-:Y:S01]  /*0470*/  FADD R2, -R7, R2 ;  /* 0x0000000207027221 */ /* 0x004fe20000000100 */
[----:B---3--:R-:W-:-:S03]  /*0480*/  FADD R3, -R10, R3 ;  /* 0x000000030a037221 */ /* 0x008fc60000000100 */
[----:B------:R-:W-:-:S04]  /*0490*/  FMUL R18, R2, R2 ;  /* 0x0000000202127220 */ /* 0x000fc80000400000 */
[----:B------:R-:W-:-:S04]  /*04a0*/  FFMA R18, R3, R3, R18 ;  /* 0x0000000303127223 */ /* 0x000fc80000000012 */
[----:B------:R-:W-:-:S05]  /*04b0*/  FADD R20, R18, 0.0010000000474974513054 ;  /* 0x3a83126f12147421 */ /* 0x000fca0000000000 */
[----:B------:R-:W-:-:S04]  /*04c0*/  IADD3 R18, PT, PT, R20, 0x1800000, RZ ;  /* 0x0180000014127810 */ /* 0x000fc80007ffe0ff */
[----:B------:R-:W-:-:S04]  /*04d0*/  LOP3.LUT R18, R18, 0x7f800000, RZ, 0xc0, !PT ;  /* 0x7f80000012127812 */ /* 0x000fc800078ec0ff */
[----:B------:R-:W-:Y:S01]  /*04e0*/  ISETP.GT.U32.AND P0, PT, R18, 0x1ffffff, PT ;  /* 0x01ffffff1200780c */ /* 0x000fe20003f04070 */
[-C--:B------:R-:W-:Y:S01]  /*04f0*/  FMUL R18, R13, R9.reuse ;  /* 0x000000090d127220 */ /* 0x080fe20000400000 */
[----:B------:R-:W-:-:S03]  /*0500*/  FMUL R9, R12, R9 ;  /* 0x000000090c097220 */ /* 0x000fc60000400000 */
[----:B----4-:R-:W-:Y:S01]  /*0510*/  FFMA R25, R18, R0, R25 ;  /* 0x0000000012197223 */ /* 0x010fe20000000019 */
[----:B------:R-:W-:-:S07]  /*0520*/  FFMA R23, R0, R9, R23 ;  /* 0x0000000900177223 */ /* 0x000fce0000000017 */
[----:B------:R-:W-:Y:S05]  /*0530*/  @P0 BRA `(.L_x_10) ;  /* 0x0000000000140947 */ /* 0x000fea0003800000 */
[----:B------:R-:W-:Y:S02]  /*0540*/  MOV R0, R20 ;  /* 0x0000001400007202 */ /* 0x000fe40000000f00 */
[----:B------:R-:W-:-:S07]  /*0550*/  MOV R9, 0x570 ;  /* 0x0000057000097802 */ /* 0x000fce0000000f00 */
[----:B------:R-:W-:Y:S05]  /*0560*/  CALL.REL.NOINC `($__internal_0_$__cuda_sm20_rcp_rn_f32_slowpath) ;  /* 0x0000003800507944 */ /* 0x000fea0003c00000 */
[----:B------:R-:W-:Y:S01]  /*0570*/  MOV R9, R0 ;  /* 0x0000000000097202 */ /* 0x000fe20000000f00 */
[----:B------:R-:W-:Y:S06]  /*0580*/  BRA `(.L_x_11) ;  /* 0x0000000000107947 */ /* 0x000fec0003800000 */
.L_x_10:
[----:B------:R-:W0:Y:S02]  /*0590*/  MUFU.RCP R9, R20 ;  /* 0x0000001400097308 */ /* 0x000e240000001000 */
[----:B0-----:R-:W-:-:S04]  /*05a0*/  FFMA R0, R20, R9, -1 ;  /* 0xbf80000014007423 */ /* 0x001fc80000000009 */
[----:B------:R-:W-:-:S04]  /*05b0*/  FADD.FTZ R0, -R0, -RZ ;  /* 0x800000ff00007221 */ /* 0x000fc80000010100 */
[----:B------:R-:W-:-:S07]  /*05c0*/  FFMA R9, R9, R0, R9 ;  /* 0x0000000009097223 */ /* 0x000fce0000000009 */
.L_x_11:
[----:B------:R-:W-:Y:S05]  /*05d0*/  BSYNC.RECONVERGENT B3 ;  /* 0x0000000000037941 */ /* 0x000fea0003800200 */
.L_x_9:
[----:B------:R-:W2:Y:S04]  /*05e0*/  LDG.E R12, desc[UR12][R16.64+-0x8] ;  /* 0xfffff80c100c7981 */ /* 0x000ea8000c1e1900 */
[----:B------:R-:W3:Y:S04]  /*05f0*/  LDG.E R13, desc[UR12][R28.64+-0x8] ;  /* 0xfffff80c1c0d7981 */ /* 0x000ee8000c1e1900 */
[----:B------:R-:W4:Y:S01]  /*0600*/  LDG.E R0, desc[UR12][R14.64+-0xc] ;  /* 0xfffff40c0e007981 */ /* 0x000f22000c1e1900 */
[----:B------:R-:W-:Y:S01]  /*0610*/  FMUL R2, R2, R9 ;  /* 0x0000000902027220 */ /* 0x000fe20000400000 */
[----:B------:R-:W-:Y:S01]  /*0620*/  BSSY.RECONVERGENT B3, `(.L_x_12) ;  /* 0x0000016000037945 */ /* 0x000fe20003800200 */
[----:B--2---:R-:W-:Y:S01]  /*0630*/  FADD R12, -R7, R12 ;  /* 0x0000000c070c7221 */ /* 0x004fe20000000100 */
[----:B---3--:R-:W-:-:S03]  /*0640*/  FADD R13, -R10, R13 ;  /* 0x0000000d0a0d7221 */ /* 0x008fc60000000100 */
[----:B------:R-:W-:Y:S01]  /*0650*/  FMUL R18, R12, R12 ;  /* 0x0000000c0c127220 */ /* 0x000fe20000400000 */
[----:B----4-:R-:W-:-:S03]  /*0660*/  FFMA R23, R0, R2, R23 ;  /* 0x0000000200177223 */ /* 0x010fc60000000017 */
[----:B------:R-:W-:-:S04]  /*0670*/  FFMA R18, R13, R13, R18 ;  /* 0x0000000d0d127223 */ /* 0x000fc80000000012 */
[----:B------:R-:W-:-:S05]  /*0680*/  FADD R20, R18, 0.0010000000474974513054 ;  /* 0x3a83126f12147421 */ /* 0x000fca0000000000 */
[----:B------:R-:W-:-:S04]  /*0690*/  IADD3 R18, PT, PT, R20, 0x1800000, RZ ;  /* 0x0180000014127810 */ /* 0x000fc80007ffe0ff */
[----:B------:R-:W-:-:S04]  /*06a0*/  LOP3.LUT R18, R18, 0x7f800000, RZ, 0xc0, !PT ;  /* 0x7f80000012127812 */ /* 0x000fc800078ec0ff */
[----:B------:R-:W-:Y:S01]  /*06b0*/  ISETP.GT.U32.AND P0, PT, R18, 0x1ffffff, PT ;  /* 0x01ffffff1200780c */ /* 0x000fe20003f04070 */
[----:B------:R-:W-:-:S04]  /*06c0*/  FMUL R18, R3, R9 ;  /* 0x0000000903127220 */ /* 0x000fc80000400000 */
[----:B------:R-:W-:-:S08]  /*06d0*/  FFMA R25, R18, R0, R25 ;  /* 0x0000000012197223 */ /* 0x000fd00000000019 */
[----:B------:R-:W-:Y:S05]  /*06e0*/  @P0 BRA `(.L_x_13) ;  /* 0x0000000000140947 */ /* 0x000fea0003800000 */
[----:B------:R-:W-:Y:S02]  /*06f0*/  MOV R0, R20 ;  /* 0x0000001400007202 */ /* 0x000fe40000000f00 */
[----:B------:R-:W-:-:S07]  /*0700*/  MOV R9, 0x720 ;  /* 0x0000072000097802 */ /* 0x000fce0000000f00 */
[----:B------:R-:W-:Y:S05]  /*0710*/  CALL.REL.NOINC `($__internal_0_$__cuda_sm20_rcp_rn_f32_slowpath) ;  /* 0x0000003400e47944 */ /* 0x000fea0003c00000 */
[----:B------:R-:W-:Y:S01]  /*0720*/  MOV R9, R0 ;  /* 0x0000000000097202 */ /* 0x000fe20000000f00 */
[----:B------:R-:W-:Y:S06]  /*0730*/  BRA `(.L_x_14) ;  /* 0x0000000000107947 */ /* 0x000fec0003800000 */
.L_x_13:
[----:B------:R-:W0:Y:S02]  /*0740*/  MUFU.RCP R9, R20 ;  /* 0x0000001400097308 */ /* 0x000e240000001000 */
[----:B0-----:R-:W-:-:S04]  /*0750*/  FFMA R0, R20, R9, -1 ;  /* 0xbf80000014007423 */ /* 0x001fc80000000009 */
[----:B------:R-:W-:-:S04]  /*0760*/  FADD.FTZ R0, -R0, -RZ ;  /* 0x800000ff00007221 */ /* 0x000fc80000010100 */
[----:B------:R-:W-:-:S07]  /*0770*/  FFMA R9, R9, R0, R9 ;  /* 0x0000000009097223 */ /* 0x000fce0000000009 */
.L_x_14:
[----:B------:R-:W-:Y:S05]  /*0780*/  BSYNC.RECONVERGENT B3 ;  /* 0x0000000000037941 */ /* 0x000fea0003800200 */
.L_x_12:
        /* <DEDUP_REMOVED lines=22> */
.L_x_16:
[----:B------:R-:W0:Y:S02]  /*08f0*/  MUFU.RCP R9, R20 ;  /* 0x0000001400097308 */ /* 0x000e240000001000 */
[----:B0-----:R-:W-:-:S04]  /*0900*/  FFMA R0, R20, R9, -1 ;  /* 0xbf80000014007423 */ /* 0x001fc80000000009 */
[----:B------:R-:W-:-:S04]  /*0910*/  FADD.FTZ R0, -R0, -RZ ;  /* 0x800000ff00007221 */ /* 0x000fc80000010100 */
[----:B------:R-:W-:-:S07]  /*0920*/  FFMA R9, R9, R0, R9 ;  /* 0x0000000009097223 */ /* 0x000fce0000000009 */
.L_x_17:
[----:B------:R-:W-:Y:S05]  /*0930*/  BSYNC.RECONVERGENT B3 ;  /* 0x0000000000037941 */ /* 0x000fea0003800200 */
.L_x_15:
        /* <DEDUP_REMOVED lines=22> */
.L_x_19:
[----:B------:R-:W0:Y:S02]  /*0aa0*/  MUFU.RCP R9, R20 ;  /* 0x0000001400097308 */ /* 0x000e240000001000 */
[----:B0-----:R-:W-:-:S04]  /*0ab0*/  FFMA R0, R20, R9, -1 ;  /* 0xbf80000014007423 */ /* 0x001fc80000000009 */
[----:B------:R-:W-:-:S04]  /*0ac0*/  FADD.FTZ R0, -R0, -RZ ;  /* 0x800000ff00007221 */ /* 0x000fc80000010100 */
[----:B------:R-:W-:-:S07]  /*0ad0*/  FFMA R9, R9, R0, R9 ;  /* 0x0000000009097223 */ /* 0x000fce0000000009 */
.L_x_20:
[----:B------:R-:W-:Y:S05]  /*0ae0*/  BSYNC.RECONVERGENT B3 ;  /* 0x0000000000037941 */ /* 0x000fea0003800200 */
.L_x_18:
        /* <DEDUP_REMOVED lines=22> */
.L_x_22:
[----:B------:R-:W0:Y:S02]  /*0c50*/  MUFU.RCP R9, R20 ;  /* 0x0000001400097308 */ /* 0x000e240000001000 */
[----:B0-----:R-:W-:-:S04]  /*0c60*/  FFMA R0, R20, R9, -1 ;  /* 0xbf80000014007423 */ /* 0x001fc80000000009 */
[----:B------:R-:W-:-:S04]  /*0c70*/  FADD.FTZ R0, -R0, -RZ ;  /* 0x800000ff00007221 */ /* 0x000fc80000010100 */
[----:B------:R-:W-:-:S07]  /*0c80*/  FFMA R9, R9, R0, R9 ;  /* 0x0000000009097223 */ /* 0x000fce0000000009 */
.L_x_23:
[----:B------:R-:W-:Y:S05]  /*0c90*/  BSYNC.RECONVERGENT B3 ;  /* 0x0000000000037941 */ /* 0x000fea0003800200 */
.L_x_21:
        /* <DEDUP_REMOVED lines=22> */
.L_x_25:
[----:B------:R-:W0:Y:S02]  /*0e00*/  MUFU.RCP R9, R20 ;  /* 0x0000001400097308 */ /* 0x000e240000001000 */
[----:B0-----:R-:W-:-:S04]  /*0e10*/  FFMA R0, R20, R9, -1 ;  /* 0xbf80000014007423 */ /* 0x001fc80000000009 */
[----:B------:R-:W-:-:S04]  /*0e20*/  FADD.FTZ R0, -R0, -RZ ;  /* 0x800000ff00007221 */ /* 0x000fc80000010100 */
[----:B------:R-:W-:-:S07]  /*0e30*/  FFMA R9, R9, R0, R9 ;  /* 0x0000000009097223 */ /* 0x000fce0000000009 */
.L_x_26:
[----:B------:R-:W-:Y:S05]  /*0e40*/  BSYNC.RECONVERGENT B3 ;  /* 0x0000000000037941 */ /* 0x000fea0003800200 */
.L_x_24:
        /* <DEDUP_REMOVED lines=20> */
[----:B------:R-:W-:Y:S05]  /*0f90*/  BRA `(.L_x_29) ;  /* 0x0000000000107947 */ /* 0x000fea0003800000 */
.L_x_28:
[----:B------:R-:W0:Y:S02]  /*0fa0*/  MUFU.RCP R0, R19 ;  /* 0x0000001300007308 */ /* 0x000e240000001000 */
[----:B0-----:R-:W-:-:S04]  /*0fb0*/  FFMA R9, R19, R0, -1 ;  /* 0xbf80000013097423 */ /* 0x001fc80000000000 */
[----:B------:R-:W-:-:S04]  /*0fc0*/  FADD.FTZ R9, -R9, -RZ ;  /* 0x800000ff09097221 */ /* 0x000fc80000010100 */
[----:B------:R-:W-:-:S07]  /*0fd0*/  FFMA R0, R0, R9, R0 ;  /* 0x0000000900007223 */ /* 0x000fce0000000000 */
.L_x_29:
[----:B------:R-:W-:Y:S05]  /*0fe0*/  BSYNC.RECONVERGENT B3 ;  /* 0x0000000000037941 */ /* 0x000fea0003800200 */
.L_x_27:
[----:B------:R0:W2:Y:S01]  /*0ff0*/  LDG.E R18, desc[UR12][R14.64+0xc] ;  /* 0x00000c0c0e127981 */ /* 0x0000a2000c1e1900 */
[----:B------:R-:W-:Y:S01]  /*1000*/  IADD3 R4, PT, PT, R4, 0x8, RZ ;  /* 0x0000000804047810 */ /* 0x000fe20007ffe0ff */
[-C--:B------:R-:W-:Y:S01]  /*1010*/  FMUL R12, R3, R0.reuse ;  /* 0x00000000030c7220 */ /* 0x080fe20000400000 */
[----:B------:R-:W-:Y:S01]  /*1020*/  IADD3 R28, P1, PT, R28, 0x20, RZ ;  /* 0x000000201c1c7810 */ /* 0x000fe20007f3e0ff */
[----:B------:R-:W-:Y:S01]  /*1030*/  FMUL R0, R2, R0 ;  /* 0x0000000002007220 */ /* 0x000fe20000400000 */
[----:B------:R-:W-:Y:S02]  /*1040*/  ISETP.NE.AND P0, PT, R4, RZ, PT ;  /* 0x000000ff0400720c */ /* 0x000fe40003f05270 */
[----:B------:R-:W-:Y:S02]  /*1050*/  IADD3 R16, P2, PT, R16, 0x20, RZ ;  /* 0x0000002010107810 */ /* 0x000fe40007f5e0ff */
[----:B------:R-:W-:Y:S02]  /*1060*/  IADD3.X R29, PT, PT, RZ, R29, RZ, P1, !PT ;  /* 0x0000001dff1d7210 */ /* 0x000fe40000ffe4ff */
[----:B0-----:R-:W-:-:S02]  /*1070*/  IADD3 R14, P3, PT, R14, 0x20, RZ ;  /* 0x000000200e0e7810 */ /* 0x001fc40007f7e0ff */
[----:B------:R-:W-:Y:S02]  /*1080*/  IADD3.X R17, PT, PT, RZ, R17, RZ, P2, !PT ;  /* 0x00000011ff117210 */ /* 0x000fe400017fe4ff */
[----:B------:R-:W-:Y:S01]  /*1090*/  IADD3.X R15, PT, PT, RZ, R15, RZ, P3, !PT ;  /* 0x0000000fff0f7210 */ /* 0x000fe20001ffe4ff */
[----:B--2---:R-:W-:Y:S01]  /*10a0*/  FFMA R25, R12, R18, R25 ;  /* 0x000000120c197223 */ /* 0x004fe20000000019 */
[----:B------:R-:W-:Y:S01]  /*10b0*/  FFMA R23, R18, R0, R23 ;  /* 0x0000000012177223 */ /* 0x000fe20000000017 */
[----:B------:R-:W-:Y:S06]  /*10c0*/  @P0 BRA `(.L_x_30) ;  /* 0xfffffff000800947 */ /* 0x000fec000383ffff */
.L_x_5:
[----:B------:R-:W-:Y:S05]  /*10d0*/  BSYNC.RECONVERGENT B2 ;  /* 0x0000000000027941 */ /* 0x000fea0003800200 */
.L_x_4:
[----:B------:R-:W-:-:S13]  /*10e0*/  ISETP.NE.AND P0, PT, R6, RZ, PT ;  /* 0x000000ff0600720c */ /* 0x000fda0003f05270 */
[----:B------:R-:W-:Y:S05]  /*10f0*/  @!P0 BRA `(.L_x_3) ;  /* 0x0000000c00648947 */ /* 0x000fea0003800000 */
[----:B------:R-:W-:Y:S01]  /*1100*/  ISETP.GE.U32.AND P0, PT, R6, 0x4, PT ;  /* 0x000000040600780c */ /* 0x000fe20003f06070 */
[----:B------:R-:W-:Y:S01]  /*1110*/  BSSY.RECONVERGENT B2, `(.L_x_31) ;  /* 0x0000073000027945 */ /* 0x000fe20003800200 */
[----:B------:R-:W-:-:S11]  /*1120*/  LOP3.LUT R4, R11, 0x3, RZ, 0xc0, !PT ;  /* 0x000000030b047812 */ /* 0x000fd600078ec0ff */
[----:B------:R-:W-:Y:S05]  /*1130*/  @!P0 BRA `(.L_x_32) ;  /* 0x0000000400c08947 */ /* 0x000fea0003800000 */
[----:B------:R-:W0:Y:S08]  /*1140*/  LDC.64 R16, c[0x0][0x388] ;  /* 0x0000e200ff107b82 */ /* 0x000e300000000a00 */
[----:B------:R-:W1:Y:S01]  /*1150*/  LDC.64 R28, c[0x0][0x380] ;  /* 0x0000e000ff1c7b82 */ /* 0x000e620000000a00 */
[----:B0-----:R-:W-:-:S05]  /*1160*/  IMAD.WIDE.U32 R16, R5, 0x4, R16 ;  /* 0x0000000405107825 */ /* 0x001fca00078e0010 */
[----:B------:R-:W2:Y:S01]  /*1170*/  LDG.E R6, desc[UR12][R16.64] ;  /* 0x0000000c10067981 */ /* 0x000ea2000c1e1900 */
[----:B-1----:R-:W-:-:S05]  /*1180*/  IMAD.WIDE.U32 R28, R5, 0x4, R28 ;  /* 0x00000004051c7825 */ /* 0x002fca00078e001c */
        /* <DEDUP_REMOVED lines=14> */
[----:B------:R-:W-:Y:S05]  /*1270*/  BRA `(.L_x_35) ;  /* 0x0000000000107947 */ /* 0x000fea0003800000 */
.L_x_34:
[----:B------:R-:W0:Y:S02]  /*1280*/  MUFU.RCP R0, R9 ;  /* 0x0000000900007308 */ /* 0x000e240000001000 */
[----:B0-----:R-:W-:-:S04]  /*1290*/  FFMA R2, R9, R0, -1 ;  /* 0xbf80000009027423 */ /* 0x001fc80000000000 */
[----:B------:R-:W-:-:S04]  /*12a0*/  FADD.FTZ R3, -R2, -RZ ;  /* 0x800000ff02037221 */ /* 0x000fc80000010100 */
[----:B------:R-:W-:-:S07]  /*12b0*/  FFMA R0, R0, R3, R0 ;  /* 0x0000000300007223 */ /* 0x000fce0000000000 */
.L_x_35:
[----:B------:R-:W-:Y:S05]  /*12c0*/  BSYNC.RECONVERGENT B3 ;  /* 0x0000000000037941 */ /* 0x000fea0003800200 */
.L_x_33:
[----:B------:R-:W2:Y:S01]  /*12d0*/  LDG.E R2, desc[UR12][R16.64+0x4] ;  /* 0x0000040c10027981 */ /* 0x000ea2000c1e1900 */
[----:B------:R-:W0:Y:S03]  /*12e0*/  LDC.64 R14, c[0x0][0x3a0] ;  /* 0x0000e800ff0e7b82 */ /* 0x000e260000000a00 */
[----:B------:R-:W3:Y:S01]  /*12f0*/  LDG.E R3, desc[UR12][R28.64+0x4] ;  /* 0x0000040c1c037981 */ /* 0x000ee2000c1e1900 */
[----:B0-----:R-:W-:-:S05]  /*1300*/  IMAD.WIDE.U32 R14, R5, 0x4, R14 ;  /* 0x00000004050e7825 */ /* 0x001fca00078e000e */
[----:B------:R-:W4:Y:S01]  /*1310*/  LDG.E R18, desc[UR12][R14.64] ;  /* 0x0000000c0e127981 */ /* 0x000f22000c1e1900 */
[-C--:B------:R-:W-:Y:S01]  /*1320*/  FMUL R12, R12, R0.reuse ;  /* 0x000000000c0c7220 */ /* 0x080fe20000400000 */
[----:B------:R-:W-:Y:S01]  /*1330*/  FMUL R0, R6, R0 ;  /* 0x0000000006007220 */ /* 0x000fe20000400000 */
        /* <DEDUP_REMOVED lines=9> */
[----:B----4-:R-:W-:Y:S01]  /*13d0*/  FFMA R25, R12, R18, R25 ;  /* 0x000000120c197223 */ /* 0x010fe20000000019 */
[----:B------:R-:W-:-:S11]  /*13e0*/  FFMA R23, R18, R0, R23 ;  /* 0x0000000012177223 */ /* 0x000fd60000000017 */
[----:B------:R-:W-:Y:S05]  /*13f0*/  @P0 BRA `(.L_x_37) ;  /* 0x0000000000140947 */ /* 0x000fea0003800000 */
[----:B------:R-:W-:Y:S02]  /*1400*/  MOV R0, R20 ;  /* 0x0000001400007202 */ /* 0x000fe40000000f00 */
[----:B------:R-:W-:-:S07]  /*1410*/  MOV R9, 0x1430 ;  /* 0x0000143000097802 */ /* 0x000fce0000000f00 */
[----:B------:R-:W-:Y:S05]  /*1420*/  CALL.REL.NOINC `($__internal_0_$__cuda_sm20_rcp_rn_f32_slowpath) ;  /* 0x0000002800a07944 */ /* 0x000fea0003c00000 */
[----:B------:R-:W-:Y:S01]  /*1430*/  MOV R9, R0 ;  /* 0x0000000000097202 */ /* 0x000fe20000000f00 */
[----:B------:R-:W-:Y:S06]  /*1440*/  BRA `(.L_x_38) ;  /* 0x0000000000107947 */ /* 0x000fec0003800000 */
.L_x_37:
[----:B------:R-:W0:Y:S02]  /*1450*/  MUFU.RCP R9, R20 ;  /* 0x0000001400097308 */ /* 0x000e240000001000 */
[----:B0-----:R-:W-:-:S04]  /*1460*/  FFMA R0, R20, R9, -1 ;  /* 0xbf80000014007423 */ /* 0x001fc80000000009 */
[----:B------:R-:W-:-:S04]  /*1470*/  FADD.FTZ R0, -R0, -RZ ;  /* 0x800000ff00007221 */ /* 0x000fc80000010100 */
[----:B------:R-:W-:-:S07]  /*1480*/  FFMA R9, R9, R0, R9 ;  /* 0x0000000009097223 */ /* 0x000fce0000000009 */
.L_x_38:
[----:B------:R-:W-:Y:S05]  /*1490*/  BSYNC.RECONVERGENT B3 ;  /* 0x0000000000037941 */ /* 0x000fea0003800200 */
.L_x_36:
[----:B------:R-:W2:Y:S04]  /*14a0*/  LDG.E R6, desc[UR12][R16.64+0x8] ;  /* 0x0000080c10067981 */ /* 0x000ea8000c1e1900 */
[----:B------:R-:W3:Y:S04]  /*14b0*/  LDG.E R13, desc[UR12][R28.64+0x8] ;  /* 0x0000080c1c0d7981 */ /* 0x000ee8000c1e1900 */
[----:B------:R-:W4:Y:S01]  /*14c0*/  LDG.E R0, desc[UR12][R14.64+0x4] ;  /* 0x0000040c0e007981 */ /* 0x000f22000c1e1900 */
[-C--:B------:R-:W-:Y:S01]  /*14d0*/  FMUL R18, R3, R9.reuse ;  /* 0x0000000903127220 */ /* 0x080fe20000400000 */
[----:B------:R-:W-:Y:S01]  /*14e0*/  FMUL R2, R2, R9 ;  /* 0x0000000902027220 */ /* 0x000fe20000400000 */
[----:B------:R-:W-:Y:S01]  /*14f0*/  BSSY.RECONVERGENT B3, `(.L_x_39) ;  /* 0x0000014000037945 */ /* 0x000fe20003800200 */
[----:B--2---:R-:W-:Y:S01]  /*1500*/  FADD R6, -R7, R6 ;  /* 0x0000000607067221 */ /* 0x004fe20000000100 */
[----:B---3--:R-:W-:-:S03]  /*1510*/  FADD R12, -R10, R13 ;  /* 0x0000000d0a0c7221 */ /* 0x008fc60000000100 */
[----:B------:R-:W-:Y:S01]  /*1520*/  FMUL R13, R6, R6 ;  /* 0x00000006060d7220 */ /* 0x000fe20000400000 */
[----:B----4-:R-:W-:-:S03]  /*1530*/  FFMA R25, R18, R0, R25 ;  /* 0x0000000012197223 */ /* 0x010fc60000000019 */
[----:B------:R-:W-:Y:S01]  /*1540*/  FFMA R13, R12, R12, R13 ;  /* 0x0000000c0c0d7223 */ /* 0x000fe2000000000d */
[----:B------:R-:W-:-:S03]  /*1550*/  FFMA R23, R0, R2, R23 ;  /* 0x0000000200177223 */ /* 0x000fc60000000017 */
        /* <DEDUP_REMOVED lines=9> */
.L_x_40:
[----:B------:R-:W0:Y:S02]  /*15f0*/  MUFU.RCP R0, R19 ;  /* 0x0000001300007308 */ /* 0x000e240000001000 */
[----:B0-----:R-:W-:-:S04]  /*1600*/  FFMA R2, R19, R0, -1 ;  /* 0xbf80000013027423 */ /* 0x001fc80000000000 */
[----:B------:R-:W-:-:S04]  /*1610*/  FADD.FTZ R3, -R2, -RZ ;  /* 0x800000ff02037221 */ /* 0x000fc80000010100 */
[----:B------:R-:W-:-:S07]  /*1620*/  FFMA R0, R0, R3, R0 ;  /* 0x0000000300007223 */ /* 0x000fce0000000000 */
.L_x_41:
[----:B------:R-:W-:Y:S05]  /*1630*/  BSYNC.RECONVERGENT B3 ;  /* 0x0000000000037941 */ /* 0x000fea0003800200 */
.L_x_39:
        /* <DEDUP_REMOVED lines=21> */
.L_x_43:
[----:B------:R-:W0:Y:S02]  /*1790*/  MUFU.RCP R0, R13 ;  /* 0x0000000d00007308 */ /* 0x000e240000001000 */
[----:B0-----:R-:W-:-:S04]  /*17a0*/  FFMA R6, R13, R0, -1 ;  /* 0xbf8000000d067423 */ /* 0x001fc80000000000 */
[----:B------:R-:W-:-:S04]  /*17b0*/  FADD.FTZ R9, -R6, -RZ ;  /* 0x800000ff06097221 */ /* 0x000fc80000010100 */
[----:B------:R-:W-:-:S07]  /*17c0*/  FFMA R0, R0, R9, R0 ;  /* 0x0000000900007223 */ /* 0x000fce0000000000 */
.L_x_44:
[----:B------:R-:W-:Y:S05]  /*17d0*/  BSYNC.RECONVERGENT B3 ;  /* 0x0000000000037941 */ /* 0x000fea0003800200 */
.L_x_42:
[----:B------:R-:W2:Y:S01]  /*17e0*/  LDG.E R14, desc[UR12][R14.64+0xc] ;  /* 0x00000c0c0e0e7981 */ /* 0x000ea2000c1e1900 */
[-C--:B------:R-:W-:Y:S01]  /*17f0*/  FMUL R6, R3, R0.reuse ;  /* 0x0000000003067220 */ /* 0x080fe20000400000 */
[----:B------:R-:W-:Y:S01]  /*1800*/  FMUL R0, R2, R0 ;  /* 0x0000000002007220 */ /* 0x000fe20000400000 */
[----:B------:R-:W-:Y:S02]  /*1810*/  IADD3 R5, PT, PT, R5, 0x4, RZ ;  /* 0x0000000405057810 */ /* 0x000fe40007ffe0ff */
[----:B--2---:R-:W-:Y:S01]  /*1820*/  FFMA R25, R6, R14, R25 ;  /* 0x0000000e06197223 */ /* 0x004fe20000000019 */
[----:B------:R-:W-:-:S07]  /*1830*/  FFMA R23, R14, R0, R23 ;  /* 0x000000000e177223 */ /* 0x000fce0000000017 */
.L_x_32:
[----:B------:R-:W-:Y:S05]  /*1840*/  BSYNC.RECONVERGENT B2 ;  /* 0x0000000000027941 */ /* 0x000fea0003800200 */
.L_x_31:
[----:B------:R-:W-:-:S13]  /*1850*/  ISETP.NE.AND P0, PT, R4, RZ, PT ;  /* 0x000000ff0400720c */ /* 0x000fda0003f05270 */
[----:B------:R-:W-:Y:S05]  /*1860*/  @!P0 BRA `(.L_x_3) ;  /* 0x0000000400888947 */ /* 0x000fea0003800000 */
[----:B------:R-:W-:Y:S01]  /*1870*/  ISETP.NE.AND P0, PT, R4, 0x1, PT ;  /* 0x000000010400780c */ /* 0x000fe20003f05270 */
[----:B------:R-:W-:-:S12]  /*1880*/  BSSY.RECONVERGENT B2, `(.L_x_45) ;  /* 0x000003d000027945 */ /* 0x000fd80003800200 */
        /* <DEDUP_REMOVED lines=21> */
.L_x_48:
[----:B------:R-:W0:Y:S02]  /*19e0*/  MUFU.RCP R0, R15 ;  /* 0x0000000f00007308 */ /* 0x000e240000001000 */
[----:B0-----:R-:W-:-:S04]  /*19f0*/  FFMA R9, R15, R0, -1 ;  /* 0xbf8000000f097423 */ /* 0x001fc80000000000 */
[----:B------:R-:W-:-:S04]  /*1a00*/  FADD.FTZ R9, -R9, -RZ ;  /* 0x800000ff09097221 */ /* 0x000fc80000010100 */
[----:B------:R-:W-:-:S07]  /*1a10*/  FFMA R0, R0, R9, R0 ;  /* 0x0000000900007223 */ /* 0x000fce0000000000 */
.L_x_49:
[----:B------:R-:W-:Y:S05]  /*1a20*/  BSYNC.RECONVERGENT B3 ;  /* 0x0000000000037941 */ /* 0x000fea0003800200 */
.L_x_47:
[----:B------:R-:W2:Y:S01]  /*1a30*/  LDG.E R2, desc[UR12][R2.64+0x4] ;  /* 0x0000040c02027981 */ /* 0x000ea2000c1e1900 */
[----:B------:R-:W0:Y:S03]  /*1a40*/  LDC.64 R14, c[0x0][0x3a0] ;  /* 0x0000e800ff0e7b82 */ /* 0x000e260000000a00 */
[----:B------:R0:W3:Y:S02]  /*1a50*/  LDG.E R9, desc[UR12][R12.64+0x4] ;  /* 0x0000040c0c097981 */ /* 0x0000e4000c1e1900 */
        /* <DEDUP_REMOVED lines=19> */
[----:B------:R-:W-:Y:S05]  /*1b90*/  BRA `(.L_x_52) ;  /* 0x0000000000107947 */ /* 0x000fea0003800000 */
.L_x_51:
[----:B------:R-:W0:Y:S02]  /*1ba0*/  MUFU.RCP R0, R15 ;  /* 0x0000000f00007308 */ /* 0x000e240000001000 */
[----:B0-----:R-:W-:-:S04]  /*1bb0*/  FFMA R4, R15, R0, -1 ;  /* 0xbf8000000f047423 */ /* 0x001fc80000000000 */
[----:B------:R-:W-:-:S04]  /*1bc0*/  FADD.FTZ R9, -R4, -RZ ;  /* 0x800000ff04097221 */ /* 0x000fc80000010100 */
[----:B------:R-:W-:-:S07]  /*1bd0*/  FFMA R0, R0, R9, R0 ;  /* 0x0000000900007223 */ /* 0x000fce0000000000 */
.L_x_52:
[----:B------:R-:W-:Y:S05]  /*1be0*/  BSYNC.RECONVERGENT B3 ;  /* 0x0000000000037941 */ /* 0x000fea0003800200 */
.L_x_50:
[----:B------:R-:W2:Y:S01]  /*1bf0*/  LDG.E R12, desc[UR12][R12.64+0x4] ;  /* 0x0000040c0c0c7981 */ /* 0x000ea2000c1e1900 */
[-C--:B------:R-:W-:Y:S01]  /*1c00*/  FMUL R4, R3, R0.reuse ;  /* 0x0000000003047220 */ /* 0x080fe20000400000 */
[----:B------:R-:W-:Y:S01]  /*1c10*/  FMUL R0, R2, R0 ;  /* 0x0000000002007220 */ /* 0x000fe20000400000 */
[----:B------:R-:W-:Y:S02]  /*1c20*/  IADD3 R5, PT, PT, R5, 0x2, RZ ;  /* 0x0000000205057810 */ /* 0x000fe40007ffe0ff */
[----:B--2---:R-:W-:Y:S01]  /*1c30*/  FFMA R25, R4, R12, R25 ;  /* 0x0000000c04197223 */ /* 0x004fe20000000019 */
[----:B------:R-:W-:-:S07]  /*1c40*/  FFMA R23, R12, R0, R23 ;  /* 0x000000000c177223 */ /* 0x000fce0000000017 */
.L_x_46:
[----:B------:R-:W-:Y:S05]  /*1c50*/  BSYNC.RECONVERGENT B2 ;  /* 0x0000000000027941 */ /* 0x000fea0003800200 */
.L_x_45:
[----:B------:R-:W-:-:S04]  /*1c60*/  LOP3.LUT R0, R11, 0x1, RZ, 0xc0, !PT ;  /* 0x000000010b007812 */ /* 0x000fc800078ec0ff */
[----:B------:R-:W-:-:S13]  /*1c70*/  ISETP.NE.U32.AND P0, PT, R0, 0x1, PT ;  /* 0x000000010000780c */ /* 0x000fda0003f05070 */
[----:B------:R-:W-:Y:S05]  /*1c80*/  @P0 BRA `(.L_x_3) ;  /* 0x0000000000800947 */ /* 0x000fea0003800000 */
[----:B------:R-:W0:Y:S08]  /*1c90*/  LDC.64 R12, c[0x0][0x388] ;  /* 0x0000e200ff0c7b82 */ /* 0x000e300000000a00 */
[----:B------:R-:W1:Y:S01]  /*1ca0*/  LDC.64 R2, c[0x0][0x380] ;  /* 0x0000e000ff027b82 */ /* 0x000e620000000a00 */
[----:B0-----:R-:W-:-:S06]  /*1cb0*/  IMAD.WIDE.U32 R12, R5, 0x4, R12 ;  /* 0x00000004050c7825 */ /* 0x001fcc00078e000c */
[----:B------:R-:W2:Y:S01]  /*1cc0*/  LDG.E R12, desc[UR12][R12.64] ;  /* 0x0000000c0c0c7981 */ /* 0x000ea2000c1e1900 */
[----:B-1----:R-:W-:-:S06]  /*1cd0*/  IMAD.WIDE.U32 R2, R5, 0x4, R2 ;  /* 0x0000000405027825 */ /* 0x002fcc00078e0002 */
[----:B------:R-:W3:Y:S01]  /*1ce0*/  LDG.E R3, desc[UR12][R2.64] ;  /* 0x0000000c02037981 */ /* 0x000ee2000c1e1900 */
[----:B------:R-:W-:Y:S01]  /*1cf0*/  BSSY.RECONVERGENT B2, `(.L_x_53) ;  /* 0x0000012000027945 */ /* 0x000fe20003800200 */
[----:B--2--5:R-:W-:-:S04]  /*1d00*/  FADD R7, -R7, R12 ;  /* 0x0000000c07077221 */ /* 0x024fc80000000100 */
[----:B------:R-:W-:Y:S01]  /*1d10*/  FMUL R9, R7, R7 ;  /* 0x0000000707097220 */ /* 0x000fe20000400000 */
[----:B---3--:R-:W-:-:S04]  /*1d20*/  FADD R10, -R10, R3 ;  /* 0x000000030a0a7221 */ /* 0x008fc80000000100 */
        /* <DEDUP_REMOVED lines=10> */
.L_x_54:
[----:B------:R-:W0:Y:S02]  /*1dd0*/  MUFU.RCP R0, R9 ;  /* 0x0000000900007308 */ /* 0x000e240000001000 */
[----:B0-----:R-:W-:-:S04]  /*1de0*/  FFMA R2, R9, R0, -1 ;  /* 0xbf80000009027423 */ /* 0x001fc80000000000 */
[----:B------:R-:W-:-:S04]  /*1df0*/  FADD.FTZ R3, -R2, -RZ ;  /* 0x800000ff02037221 */ /* 0x000fc80000010100 */
[----:B------:R-:W-:-:S07]  /*1e00*/  FFMA R0, R0, R3, R0 ;  /* 0x0000000300007223 */ /* 0x000fce0000000000 */
.L_x_55:
[----:B------:R-:W-:Y:S05]  /*1e10*/  BSYNC.RECONVERGENT B2 ;  /* 0x0000000000027941 */ /* 0x000fea0003800200 */
.L_x_53:
[----:B------:R-:W0:Y:S02]  /*1e20*/  LDC.64 R2, c[0x0][0x3a0] ;  /* 0x0000e800ff027b82 */ /* 0x000e240000000a00 */
[----:B0-----:R-:W-:-:S06]  /*1e30*/  IMAD.WIDE.U32 R2, R5, 0x4, R2 ;  /* 0x0000000405027825 */ /* 0x001fcc00078e0002 */
[----:B------:R-:W2:Y:S01]  /*1e40*/  LDG.E R2, desc[UR12][R2.64] ;  /* 0x0000000c02027981 */ /* 0x000ea2000c1e1900 */
[-C--:B------:R-:W-:Y:S01]  /*1e50*/  FMUL R10, R10, R0.reuse ;  /* 0x000000000a0a7220 */ /* 0x080fe20000400000 */
[----:B------:R-:W-:-:S03]  /*1e60*/  FMUL R0, R7, R0 ;  /* 0x0000000007007220 */ /* 0x000fc60000400000 */
[----:B--2---:R-:W-:Y:S01]  /*1e70*/  FFMA R25, R10, R2, R25 ;  /* 0x000000020a197223 */ /* 0x004fe20000000019 */
[----:B------:R-:W-:-:S07]  /*1e80*/  FFMA R23, R2, R0, R23 ;  /* 0x0000000002177223 */ /* 0x000fce0000000017 */
.L_x_3:
[----:B0-----:R-:W-:Y:S05]  /*1e90*/  BSYNC.RECONVERGENT B1 ;  /* 0x0000000000017941 */ /* 0x001fea0003800200 */
.L_x_2:
[----:B------:R-:W0:Y:S01]  /*1ea0*/  LDCU UR4, c[0x0][0x3a8] ;  /* 0x00007500ff0477ac */ /* 0x000e220008000800 */
[----:B------:R-:W-:Y:S01]  /*1eb0*/  IADD3 R0, PT, PT, R11, 0x1, RZ ;  /* 0x000000010b007810 */ /* 0x000fe20007ffe0ff */
[----:B------:R-:W-:Y:S01]  /*1ec0*/  BSSY.RECONVERGENT B1, `(.L_x_56) ;  /* 0x00001e1000017945 */ /* 0x000fe20003800200 */
[----:B0-----:R-:W-:-:S13]  /*1ed0*/  ISETP.GE.U32.AND P1, PT, R8, UR4, PT ;  /* 0x0000000408007c0c */ /* 0x001fda000bf26070 */
[----:B------:R-:W-:-:S04]  /*1ee0*/  @P1 IADD3 R0, PT, PT, R11, RZ, RZ ;  /* 0x000000ff0b001210 */ /* 0x000fc80007ffe0ff */
[----:B------:R-:W-:-:S13]  /*1ef0*/  ISETP.GE.U32.AND P0, PT, R0, UR4, PT ;  /* 0x0000000400007c0c */ /* 0x000fda000bf06070 */
[----:B------:R-:W-:Y:S05]  /*1f00*/  @P0 BRA `(.L_x_57) ;  /* 0x0000001c00700947 */ /* 0x000fea0003800000 */
[----:B------:R-:W0:Y:S08]  /*1f10*/  LDC.64 R2, c[0x0][0x380] ;  /* 0x0000e000ff027b82 */ /* 0x000e300000000a00 */
[----:B------:R-:W1:Y:S01]  /*1f20*/  LDC.64 R4, c[0x0][0x388] ;  /* 0x0000e200ff047b82 */ /* 0x000e620000000a00 */
[----:B0----5:R-:W-:-:S05]  /*1f30*/  IMAD.WIDE R10, R8, 0x4, R2 ;  /* 0x00000004080a7825 */ /* 0x021fca00078e0202 */
[----:B------:R0:W5:Y:S01]  /*1f40*/  LDG.E R7, desc[UR12][R10.64] ;  /* 0x0000000c0a077981 */ /* 0x000162000c1e1900 */
[----:B-1----:R-:W-:-:S05]  /*1f50*/  IMAD.WIDE R12, R8, 0x4, R4 ;  /* 0x00000004080c7825 */ /* 0x002fca00078e0204 */
[----:B------:R0:W5:Y:S01]  /*1f60*/  LDG.E R6, desc[UR12][R12.64] ;  /* 0x0000000c0c067981 */ /* 0x000162000c1e1900 */
[----:B------:R-:W-:-:S04]  /*1f70*/  MOV R5, R0 ;  /* 0x0000000000057202 */ /* 0x000fc80000000f00 */
[----:B------:R-:W-:-:S04]  /*1f80*/  IADD3 R0, PT, PT, R5, -UR4, RZ ;  /* 0x8000000405007c10 */ /* 0x000fc8000fffe0ff */
[----:B------:R-:W-:Y:S01]  /*1f90*/  ISETP.GT.U32.AND P0, PT, R0, -0x8, PT ;  /* 0xfffffff80000780c */ /* 0x000fe20003f04070 */
[----:B------:R-:W-:Y:S01]  /*1fa0*/  BSSY.RECONVERGENT B2, `(.L_x_58) ;  /* 0x00000f7000027945 */ /* 0x000fe20003800200 */
[----:B------:R-:W-:-:S04]  /*1fb0*/  IADD3 R4, PT, PT, -R5, UR4, RZ ;  /* 0x0000000405047c10 */ /* 0x000fc8000fffe1ff */
[----:B------:R-:W-:-:S07]  /*1fc0*/  LOP3.LUT R3, R4, 0x7, RZ, 0xc0, !PT ;  /* 0x0000000704037812 */ /* 0x000fce00078ec0ff */
[----:B0-----:R-:W-:Y:S05]  /*1fd0*/  @P0 BRA `(.L_x_59) ;  /* 0x0000000c00cc0947 */ /* 0x001fea0003800000 */
[----:B------:R-:W-:Y:S01]  /*1fe0*/  ISETP.GT.U32.AND P0, PT, R8, UR4, PT ;  /* 0x0000000408007c0c */ /* 0x000fe2000bf04070 */
[----:B------:R-:W0:Y:S01]  /*1ff0*/  LDCU.128 UR8, c[0x0][0x380] ;  /* 0x00007000ff0877ac */ /* 0x000e220008000c00 */
[----:B------:R-:W-:Y:S02]  /*2000*/  SEL R13, RZ, 0x1, P1 ;  /* 0x00000001ff0d7807 */ /* 0x000fe40000800000 */
[----:B------:R-:W-:Y:S01]  /*2010*/  ISETP.LT.U32.AND.EX P0, PT, RZ, RZ, PT, P0 ;  /* 0x000000ffff00720c */ /* 0x000fe20003f01100 */
[----:B------:R-:W1:Y:S01]  /*2020*/  LDCU.64 UR6, c[0x0][0x3a0] ;  /* 0x00007400ff0677ac */ /* 0x000e620008000a00 */
[----:B------:R-:W-:Y:S02]  /*2030*/  LOP3.LUT R2, R4, 0xfffffff8, RZ, 0xc0, !PT ;  /* 0xfffffff804027812 */ /* 0x000fe400078ec0ff */
[----:B------:R-:W-:Y:S02]  /*2040*/  SEL R0, R8, UR4, !P0 ;  /* 0x0000000408007c07 */ /* 0x000fe4000c000000 */
[----:B------:R-:W-:-:S02]  /*2050*/  IADD3 R2, PT, PT, -R2, RZ, RZ ;  /* 0x000000ff02027210 */ /* 0x000fc40007ffe1ff */
[----:B------:R-:W-:-:S04]  /*2060*/  IADD3 R13, P0, PT, R13, R0, RZ ;  /* 0x000000000d0d7210 */ /* 0x000fc80007f1e0ff */
[----:B------:R-:W-:Y:S02]  /*2070*/  IADD3.X R0, PT, PT, RZ, RZ, RZ, P0, !PT ;  /* 0x000000ffff007210 */ /* 0x000fe400007fe4ff */
[----:B------:R-:W-:-:S04]  /*2080*/  LEA R12, P0, R13, 0x10, 0x2 ;  /* 0x000000100d0c7811 */ /* 0x000fc800078010ff */
[----:B------:R-:W-:Y:S02]  /*2090*/  LEA.HI.X R13, R13, RZ, R0, 0x2, P0 ;  /* 0x000000ff0d0d7211 */ /* 0x000fe400000f1400 */
[C---:B0-----:R-:W-:Y:S02]  /*20a0*/  IADD3 R14, P0, PT, R12.reuse, UR8, RZ ;  /* 0x000000080c0e7c10 */ /* 0x041fe4000ff1e0ff */
[C---:B------:R-:W-:Y:S02]  /*20b0*/  IADD3 R16, P1, PT, R12.reuse, UR10, RZ ;  /* 0x0000000a0c107c10 */ /* 0x040fe4000ff3e0ff */
[----:B-1----:R-:W-:Y:S02]  /*20c0*/  IADD3 R12, P2, PT, R12, UR6, RZ ;  /* 0x000000060c0c7c10 */ /* 0x002fe4000ff5e0ff */
[C---:B------:R-:W-:Y:S02]  /*20d0*/  IADD3.X R15, PT, PT, R13.reuse, UR9, RZ, P0, !PT ;  /* 0x000000090d0f7c10 */ /* 0x040fe400087fe4ff */
[----:B------:R-:W-:-:S02]  /*20e0*/  IADD3.X R17, PT, PT, R13, UR11, RZ, P1, !PT ;  /* 0x0000000b0d117c10 */ /* 0x000fc40008ffe4ff */
[----:B------:R-:W-:-:S07]  /*20f0*/  IADD3.X R13, PT, PT, R13, UR7, RZ, P2, !PT ;  /* 0x000000070d0d7c10 */ /* 0x000fce00097fe4ff */
.L_x_84:
        /* <DEDUP_REMOVED lines=17> */
.L_x_61:
[----:B------:R-:W0:Y:S02]  /*2210*/  MUFU.RCP R9, R18 ;  /* 0x0000001200097308 */ /* 0x000e240000001000 */
[----:B0-----:R-:W-:-:S04]  /*2220*/  FFMA R0, R18, R9, -1 ;  /* 0xbf80000012007423 */ /* 0x001fc80000000009 */
[----:B------:R-:W-:-:S04]  /*2230*/  FADD.FTZ R0, -R0, -RZ ;  /* 0x800000ff00007221 */ /* 0x000fc80000010100 */
[----:B------:R-:W-:-:S07]  /*2240*/  FFMA R9, R9, R0, R9 ;  /* 0x0000000009097223 */ /* 0x000fce0000000009 */
.L_x_62:
[----:B------:R-:W-:Y:S05]  /*2250*/  BSYNC.RECONVERGENT B3 ;  /* 0x0000000000037941 */ /* 0x000fea0003800200 */
.L_x_60:
        /* <DEDUP_REMOVED lines=22> */
.L_x_64:
[----:B------:R-:W0:Y:S02]  /*23c0*/  MUFU.RCP R9, R22 ;  /* 0x0000001600097308 */ /* 0x000e240000001000 */
[----:B0-----:R-:W-:-:S04]  /*23d0*/  FFMA R0, R22, R9, -1 ;  /* 0xbf80000016007423 */ /* 0x001fc80000000009 */
[----:B------:R-:W-:-:S04]  /*23e0*/  FADD.FTZ R0, -R0, -RZ ;  /* 0x800000ff00007221 */ /* 0x000fc80000010100 */
[----:B------:R-:W-:-:S07]  /*23f0*/  FFMA R9, R9, R0, R9 ;  /* 0x0000000009097223 */ /* 0x000fce0000000009 */
.L_x_65:
[----:B------:R-:W-:Y:S05]  /*2400*/  BSYNC.RECONVERGENT B3 ;  /* 0x0000000000037941 */ /* 0x000fea0003800200 */
.L_x_63:
        /* <DEDUP_REMOVED lines=22> */
.L_x_67:
[----:B------:R-:W0:Y:S02]  /*2570*/  MUFU.RCP R9, R20 ;  /* 0x0000001400097308 */ /* 0x000e240000001000 */
[----:B0-----:R-:W-:-:S04]  /*2580*/  FFMA R0, R20, R9, -1 ;  /* 0xbf80000014007423 */ /* 0x001fc80000000009 */
[----:B------:R-:W-:-:S04]  /*2590*/  FADD.FTZ R0, -R0, -RZ ;  /* 0x800000ff00007221 */ /* 0x000fc80000010100 */
[----:B------:R-:W-:-:S07]  /*25a0*/  FFMA R9, R9, R0, R9 ;  /* 0x0000000009097223 */ /* 0x000fce0000000009 */
.L_x_68:
[----:B------:R-:W-:Y:S05]  /*25b0*/  BSYNC.RECONVERGENT B3 ;  /* 0x0000000000037941 */ /* 0x000fea0003800200 */
.L_x_66:
        /* <DEDUP_REMOVED lines=22> */
.L_x_70:
[----:B------:R-:W0:Y:S02]  /*2720*/  MUFU.RCP R9, R22 ;  /* 0x0000001600097308 */ /* 0x000e240000001000 */
[----:B0-----:R-:W-:-:S04]  /*2730*/  FFMA R0, R22, R9, -1 ;  /* 0xbf80000016007423 */ /* 0x001fc80000000009 */
[----:B------:R-:W-:-:S04]  /*2740*/  FADD.FTZ R0, -R0, -RZ ;  /* 0x800000ff00007221 */ /* 0x000fc80000010100 */
[----:B------:R-:W-:-:S07]  /*2750*/  FFMA R9, R9, R0, R9 ;  /* 0x0000000009097223 */ /* 0x000fce0000000009 */
.L_x_71:
[----:B------:R-:W-:Y:S05]  /*2760*/  BSYNC.RECONVERGENT B3 ;  /* 0x0000000000037941 */ /* 0x000fea0003800200 */
.L_x_69:
        /* <DEDUP_REMOVED lines=22> */
.L_x_73:
[----:B------:R-:W0:Y:S02]  /*28d0*/  MUFU.RCP R9, R20 ;  /* 0x0000001400097308 */ /* 0x000e240000001000 */
[----:B0-----:R-:W-:-:S04]  /*28e0*/  FFMA R0, R20, R9, -1 ;  /* 0xbf80000014007423 */ /* 0x001fc80000000009 */
[----:B------:R-:W-:-:S04]  /*28f0*/  FADD.FTZ R0, -R0, -RZ ;  /* 0x800000ff00007221 */ /* 0x000fc80000010100 */
[----:B------:R-:W-:-:S07]  /*2900*/  FFMA R9, R9, R0, R9 ;  /* 0x0000000009097223 */ /* 0x000fce0000000009 */
.L_x_74:
[----:B------:R-:W-:Y:S05]  /*2910*/  BSYNC.RECONVERGENT B3 ;  /* 0x0000000000037941 */ /* 0x000fea0003800200 */
.L_x_72:
        /* <DEDUP_REMOVED lines=22> */
.L_x_76:
[----:B------:R-:W0:Y:S02]  /*2a80*/  MUFU.RCP R9, R22 ;  /* 0x0000001600097308 */ /* 0x000e240000001000 */
[----:B0-----:R-:W-:-:S04]  /*2a90*/  FFMA R0, R22, R9, -1 ;  /* 0xbf80000016007423 */ /* 0x001fc80000000009 */
[----:B------:R-:W-:-:S04]  /*2aa0*/  FADD.FTZ R0, -R0, -RZ ;  /* 0x800000ff00007221 */ /* 0x000fc80000010100 */
[----:B------:R-:W-:-:S07]  /*2ab0*/  FFMA R9, R9, R0, R9 ;  /* 0x0000000009097223 */ /* 0x000fce0000000009 */
.L_x_77:
[----:B------:R-:W-:Y:S05]  /*2ac0*/  BSYNC.RECONVERGENT B3 ;  /* 0x0000000000037941 */ /* 0x000fea0003800200 */
.L_x_75:
        /* <DEDUP_REMOVED lines=22> */
.L_x_79:
[----:B------:R-:W0:Y:S02]  /*2c30*/  MUFU.RCP R9, R20 ;  /* 0x0000001400097308 */ /* 0x000e240000001000 */
[----:B0-----:R-:W-:-:S04]  /*2c40*/  FFMA R0, R20, R9, -1 ;  /* 0xbf80000014007423 */ /* 0x001fc80000000009 */
[----:B------:R-:W-:-:S04]  /*2c50*/  FADD.FTZ R0, -R0, -RZ ;  /* 0x800000ff00007221 */ /* 0x000fc80000010100 */
[----:B------:R-:W-:-:S07]  /*2c60*/  FFMA R9, R9, R0, R9 ;  /* 0x0000000009097223 */ /* 0x000fce0000000009 */
.L_x_80:
[----:B------:R-:W-:Y:S05]  /*2c70*/  BSYNC.RECONVERGENT B3 ;  /* 0x0000000000037941 */ /* 0x000fea0003800200 */
.L_x_78:
        /* <DEDUP_REMOVED lines=21> */
.L_x_82:
[----:B------:R-:W0:Y:S02]  /*2dd0*/  MUFU.RCP R0, R21 ;  /* 0x0000001500007308 */ /* 0x000e240000001000 */
[----:B0-----:R-:W-:-:S04]  /*2de0*/  FFMA R9, R21, R0, -1 ;  /* 0xbf80000015097423 */ /* 0x001fc80000000000 */
[----:B------:R-:W-:-:S04]  /*2df0*/  FADD.FTZ R9, -R9, -RZ ;  /* 0x800000ff09097221 */ /* 0x000fc80000010100 */
[----:B------:R-:W-:-:S07]  /*2e00*/  FFMA R0, R0, R9, R0 ;  /* 0x0000000900007223 */ /* 0x000fce0000000000 */
.L_x_83:
[----:B------:R-:W-:Y:S05]  /*2e10*/  BSYNC.RECONVERGENT B3 ;  /* 0x0000000000037941 */ /* 0x000fea0003800200 */
.L_x_81:
[----:B------:R0:W2:Y:S01]  /*2e20*/  LDG.E R10, desc[UR12][R12.64+0xc] ;  /* 0x00000c0c0c0a7981 */ /* 0x0000a2000c1e1900 */
[----:B------:R-:W-:Y:S01]  /*2e30*/  IADD3 R2, PT, PT, R2, 0x8, RZ ;  /* 0x0000000802027810 */ /* 0x000fe20007ffe0ff */
[-C--:B------:R-:W-:Y:S01]  /*2e40*/  FMUL R25, R25, R0.reuse ;  /* 0x0000000019197220 */ /* 0x080fe20000400000 */
[----:B------:R-:W-:Y:S01]  /*2e50*/  FMUL R0, R24, R0 ;  /* 0x0000000018007220 */ /* 0x000fe20000400000 */
[----:B------:R-:W-:Y:S02]  /*2e60*/  IADD3 R14, P1, PT, R14, 0x20, RZ ;  /* 0x000000200e0e7810 */ /* 0x000fe40007f3e0ff */
[----:B------:R-:W-:Y:S02]  /*2e70*/  ISETP.NE.AND P0, PT, R2, RZ, PT ;  /* 0x000000ff0200720c */ /* 0x000fe40003f05270 */
[----:B------:R-:W-:Y:S02]  /*2e80*/  IADD3 R16, P2, PT, R16, 0x20, RZ ;  /* 0x0000002010107810 */ /* 0x000fe40007f5e0ff */
[----:B0-----:R-:W-:-:S02]  /*2e90*/  IADD3 R12, P3, PT, R12, 0x20, RZ ;  /* 0x000000200c0c7810 */ /* 0x001fc40007f7e0ff */
[----:B------:R-:W-:Y:S02]  /*2ea0*/  IADD3.X R15, PT, PT, RZ, R15, RZ, P1, !PT ;  /* 0x0000000fff0f7210 */ /* 0x000fe40000ffe4ff */
[----:B------:R-:W-:Y:S02]  /*2eb0*/  IADD3.X R17, PT, PT, RZ, R17, RZ, P2, !PT ;  /* 0x00000011ff117210 */ /* 0x000fe400017fe4ff */
[----:B------:R-:W-:Y:S02]  /*2ec0*/  IADD3.X R13, PT, PT, RZ, R13, RZ, P3, !PT ;  /* 0x0000000dff0d7210 */ /* 0x000fe40001ffe4ff */
[----:B------:R-:W-:Y:S01]  /*2ed0*/  IADD3 R5, PT, PT, R5, 0x8, RZ ;  /* 0x0000000805057810 */ /* 0x000fe20007ffe0ff */
[----:B--2---:R-:W-:Y:S01]  /*2ee0*/  FFMA R25, R25, R10, R18 ;  /* 0x0000000a19197223 */ /* 0x004fe20000000012 */
[----:B------:R-:W-:Y:S01]  /*2ef0*/  FFMA R23, R10, R0, R23 ;  /* 0x000000000a177223 */ /* 0x000fe20000000017 */
[----:B------:R-:W-:Y:S06]  /*2f00*/  @P0 BRA `(.L_x_84) ;  /* 0xfffffff0007c0947 */ /* 0x000fec000383ffff */
.L_x_59:
[----:B------:R-:W-:Y:S05]  /*2f10*/  BSYNC.RECONVERGENT B2 ;  /* 0x0000000000027941 */ /* 0x000fea0003800200 */
.L_x_58:
        /* <DEDUP_REMOVED lines=26> */
.L_x_88:
[----:B------:R-:W0:Y:S02]  /*30c0*/  MUFU.RCP R0, R9 ;  /* 0x0000000900007308 */ /* 0x000e240000001000 */
[----:B0-----:R-:W-:-:S04]  /*30d0*/  FFMA R2, R9, R0, -1 ;  /* 0xbf80000009027423 */ /* 0x001fc80000000000 */
[----:B------:R-:W-:-:S04]  /*30e0*/  FADD.FTZ R3, -R2, -RZ ;  /* 0x800000ff02037221 */ /* 0x000fc80000010100 */
[----:B------:R-:W-:-:S07]  /*30f0*/  FFMA R0, R0, R3, R0 ;  /* 0x0000000300007223 */ /* 0x000fce0000000000 */
.L_x_89:
[----:B------:R-:W-:Y:S05]  /*3100*/  BSYNC.RECONVERGENT B3 ;  /* 0x0000000000037941 */ /* 0x000fea0003800200 */
.L_x_87:
        /* <DEDUP_REMOVED lines=24> */
.L_x_91:
[----:B------:R-:W0:Y:S02]  /*3290*/  MUFU.RCP R9, R20 ;  /* 0x0000001400097308 */ /* 0x000e240000001000 */
[----:B0-----:R-:W-:-:S04]  /*32a0*/  FFMA R0, R20, R9, -1 ;  /* 0xbf80000014007423 */ /* 0x001fc80000000009 */
[----:B------:R-:W-:-:S04]  /*32b0*/  FADD.FTZ R0, -R0, -RZ ;  /* 0x800000ff00007221 */ /* 0x000fc80000010100 */
[----:B------:R-:W-:-:S07]  /*32c0*/  FFMA R9, R9, R0, R9 ;  /* 0x0000000009097223 */ /* 0x000fce0000000009 */
.L_x_92:
[----:B------:R-:W-:Y:S05]  /*32d0*/  BSYNC.RECONVERGENT B3 ;  /* 0x0000000000037941 */ /* 0x000fea0003800200 */
.L_x_90:
        /* <DEDUP_REMOVED lines=21> */
.L_x_94:
[----:B------:R-:W0:Y:S02]  /*3430*/  MUFU.RCP R0, R19 ;  /* 0x0000001300007308 */ /* 0x000e240000001000 */
[----:B0-----:R-:W-:-:S04]  /*3440*/  FFMA R2, R19, R0, -1 ;  /* 0xbf80000013027423 */ /* 0x001fc80000000000 */
[----:B------:R-:W-:-:S04]  /*3450*/  FADD.FTZ R3, -R2, -RZ ;  /* 0x800000ff02037221 */ /* 0x000fc80000010100 */
[----:B------:R-:W-:-:S07]  /*3460*/  FFMA R0, R0, R3, R0 ;  /* 0x0000000300007223 */ /* 0x000fce0000000000 */
.L_x_95:
[----:B------:R-:W-:Y:S05]  /*3470*/  BSYNC.RECONVERGENT B3 ;  /* 0x0000000000037941 */ /* 0x000fea0003800200 */
.L_x_93:
        /* <DEDUP_REMOVED lines=21> */
.L_x_97:
[----:B------:R-:W0:Y:S02]  /*35d0*/  MUFU.RCP R0, R13 ;  /* 0x0000000d00007308 */ /* 0x000e240000001000 */
[----:B0-----:R-:W-:-:S04]  /*35e0*/  FFMA R9, R13, R0, -1 ;  /* 0xbf8000000d097423 */ /* 0x001fc80000000000 */
[----:B------:R-:W-:-:S04]  /*35f0*/  FADD.FTZ R9, -R9, -RZ ;  /* 0x800000ff09097221 */ /* 0x000fc80000010100 */
[----:B------:R-:W-:-:S07]  /*3600*/  FFMA R0, R0, R9, R0 ;  /* 0x0000000900007223 */ /* 0x000fce0000000000 */
.L_x_98:
[----:B------:R-:W-:Y:S05]  /*3610*/  BSYNC.RECONVERGENT B3 ;  /* 0x0000000000037941 */ /* 0x000fea0003800200 */
.L_x_96:
[----:B------:R-:W2:Y:S01]  /*3620*/  LDG.E R14, desc[UR12][R14.64+0xc] ;  /* 0x00000c0c0e0e7981 */ /* 0x000ea2000c1e1900 */
[-C--:B------:R-:W-:Y:S01]  /*3630*/  FMUL R12, R3, R0.reuse ;  /* 0x00000000030c7220 */ /* 0x080fe20000400000 */
[----:B------:R-:W-:Y:S01]  /*3640*/  FMUL R0, R2, R0 ;  /* 0x0000000002007220 */ /* 0x000fe20000400000 */
[----:B------:R-:W-:Y:S02]  /*3650*/  IADD3 R5, PT, PT, R5, 0x4, RZ ;  /* 0x0000000405057810 */ /* 0x000fe40007ffe0ff */
[----:B--2---:R-:W-:Y:S01]  /*3660*/  FFMA R25, R12, R14, R25 ;  /* 0x0000000e0c197223 */ /* 0x004fe20000000019 */
[----:B------:R-:W-:-:S07]  /*3670*/  FFMA R23, R14, R0, R23 ;  /* 0x000000000e177223 */ /* 0x000fce0000000017 */
.L_x_86:
[----:B------:R-:W-:Y:S05]  /*3680*/  BSYNC.RECONVERGENT B2 ;  /* 0x0000000000027941 */ /* 0x000fea0003800200 */
.L_x_85:
        /* <DEDUP_REMOVED lines=25> */
.L_x_102:
[----:B------:R-:W0:Y:S02]  /*3820*/  MUFU.RCP R0, R15 ;  /* 0x0000000f00007308 */ /* 0x000e240000001000 */
[----:B0-----:R-:W-:-:S04]  /*3830*/  FFMA R9, R15, R0, -1 ;  /* 0xbf8000000f097423 */ /* 0x001fc80000000000 */
[----:B------:R-:W-:-:S04]  /*3840*/  FADD.FTZ R9, -R9, -RZ ;  /* 0x800000ff09097221 */ /* 0x000fc80000010100 */
[----:B------:R-:W-:-:S07]  /*3850*/  FFMA R0, R0, R9, R0 ;  /* 0x0000000900007223 */ /* 0x000fce0000000000 */
.L_x_103:
[----:B------:R-:W-:Y:S05]  /*3860*/  BSYNC.RECONVERGENT B3 ;  /* 0x0000000000037941 */ /* 0x000fea0003800200 */
.L_x_101:
[----:B------:R-:W2:Y:S01]  /*3870*/  LDG.E R3, desc[UR12][R2.64+0x4] ;  /* 0x0000040c02037981 */ /* 0x000ea2000c1e1900 */
[----:B------:R-:W0:Y:S03]  /*3880*/  LDC.64 R14, c[0x0][0x3a0] ;  /* 0x0000e800ff0e7b82 */ /* 0x000e260000000a00 */
[----:B------:R0:W3:Y:S02]  /*3890*/  LDG.E R18, desc[UR12][R12.64+0x4] ;  /* 0x0000040c0c127981 */ /* 0x0000e4000c1e1900 */
[----:B0-----:R-:W-:-:S05]  /*38a0*/  IMAD.WIDE.U32 R12, R5, 0x4, R14 ;  /* 0x00000004050c7825 */ /* 0x001fca00078e000e */
[----:B------:R-:W4:Y:S01]  /*38b0*/  LDG.E R16, desc[UR12][R12.64] ;  /* 0x0000000c0c107981 */ /* 0x000f22000c1e1900 */
[----:B------:R-:W-:Y:S01]  /*38c0*/  BSSY.RECONVERGENT B3, `(.L_x_104) ;  /* 0x0000016000037945 */ /* 0x000fe20003800200 */
[----:B--2---:R-:W-:Y:S01]  /*38d0*/  FADD R2, -R6, R3 ;  /* 0x0000000306027221 */ /* 0x004fe20000000100 */
[----:B---3--:R-:W-:-:S03]  /*38e0*/  FADD R3, -R7, R18 ;  /* 0x0000001207037221 */ /* 0x008fc60000000100 */
[----:B------:R-:W-:-:S04]  /*38f0*/  FMUL R14, R2, R2 ;  /* 0x00000002020e7220 */ /* 0x000fc80000400000 */
[----:B------:R-:W-:-:S04]  /*3900*/  FFMA R14, R3, R3, R14 ;  /* 0x00000003030e7223 */ /* 0x000fc8000000000e */
[----:B------:R-:W-:Y:S01]  /*3910*/  FADD R15, R14, 0.0010000000474974513054 ;  /* 0x3a83126f0e0f7421 */ /* 0x000fe20000000000 */
[-C--:B------:R-:W-:Y:S01]  /*3920*/  FMUL R14, R11, R0.reuse ;  /* 0x000000000b0e7220 */ /* 0x080fe20000400000 */
[----:B------:R-:W-:-:S03]  /*3930*/  FMUL R0, R10, R0 ;  /* 0x000000000a007220 */ /* 0x000fc60000400000 */
        /* <DEDUP_REMOVED lines=10> */
.L_x_105:
[----:B------:R-:W0:Y:S02]  /*39e0*/  MUFU.RCP R0, R15 ;  /* 0x0000000f00007308 */ /* 0x000e240000001000 */
[----:B0-----:R-:W-:-:S04]  /*39f0*/  FFMA R9, R15, R0, -1 ;  /* 0xbf8000000f097423 */ /* 0x001fc80000000000 */
[----:B------:R-:W-:-:S04]  /*3a00*/  FADD.FTZ R9, -R9, -RZ ;  /* 0x800000ff09097221 */ /* 0x000fc80000010100 */
[----:B------:R-:W-:-:S07]  /*3a10*/  FFMA R0, R0, R9, R0 ;  /* 0x0000000900007223 */ /* 0x000fce0000000000 */
.L_x_106:
[----:B------:R-:W-:Y:S05]  /*3a20*/  BSYNC.RECONVERGENT B3 ;  /* 0x0000000000037941 */ /* 0x000fea0003800200 */
.L_x_104:
[----:B------:R-:W2:Y:S01]  /*3a30*/  LDG.E R12, desc[UR12][R12.64+0x4] ;  /* 0x0000040c0c0c7981 */ /* 0x000ea2000c1e1900 */
[-C--:B------:R-:W-:Y:S01]  /*3a40*/  FMUL R10, R3, R0.reuse ;  /* 0x00000000030a7220 */ /* 0x080fe20000400000 */
[----:B------:R-:W-:Y:S01]  /*3a50*/  FMUL R0, R2, R0 ;  /* 0x0000000002007220 */ /* 0x000fe20000400000 */
[----:B------:R-:W-:Y:S02]  /*3a60*/  IADD3 R5, PT, PT, R5, 0x2, RZ ;  /* 0x0000000205057810 */ /* 0x000fe40007ffe0ff */
[----:B--2---:R-:W-:Y:S01]  /*3a70*/  FFMA R25, R10, R12, R25 ;  /* 0x0000000c0a197223 */ /* 0x004fe20000000019 */
[----:B------:R-:W-:-:S07]  /*3a80*/  FFMA R23, R12, R0, R23 ;  /* 0x000000000c177223 */ /* 0x000fce0000000017 */
.L_x_100:
[----:B------:R-:W-:Y:S05]  /*3a90*/  BSYNC.RECONVERGENT B2 ;  /* 0x0000000000027941 */ /* 0x000fea0003800200 */
.L_x_99:
        /* <DEDUP_REMOVED lines=23> */
.L_x_108:
[----:B------:R-:W0:Y:S02]  /*3c10*/  MUFU.RCP R0, R9 ;  /* 0x0000000900007308 */ /* 0x000e240000001000 */
[----:B0-----:R-:W-:-:S04]  /*3c20*/  FFMA R2, R9, R0, -1 ;  /* 0xbf80000009027423 */ /* 0x001fc80000000000 */
[----:B------:R-:W-:-:S04]  /*3c30*/  FADD.FTZ R3, -R2, -RZ ;  /* 0x800000ff02037221 */ /* 0x000fc80000010100 */
[----:B------:R-:W-:-:S07]  /*3c40*/  FFMA R0, R0, R3, R0 ;  /* 0x0000000300007223 */ /* 0x000fce0000000000 */
.L_x_109:
[----:B------:R-:W-:Y:S05]  /*3c50*/  BSYNC.RECONVERGENT B2 ;  /* 0x0000000000027941 */ /* 0x000fea0003800200 */
.L_x_107:
[----:B------:R-:W0:Y:S02]  /*3c60*/  LDC.64 R2, c[0x0][0x3a0] ;  /* 0x0000e800ff027b82 */ /* 0x000e240000000a00 */
[----:B0-----:R-:W-:-:S06]  /*3c70*/  IMAD.WIDE.U32 R2, R5, 0x4, R2 ;  /* 0x0000000405027825 */ /* 0x001fcc00078e0002 */
[----:B------:R-:W2:Y:S01]  /*3c80*/  LDG.E R2, desc[UR12][R2.64] ;  /* 0x0000000c02027981 */ /* 0x000ea2000c1e1900 */
[-C--:B------:R-:W-:Y:S01]  /*3c90*/  FMUL R4, R7, R0.reuse ;  /* 0x0000000007047220 */ /* 0x080fe20000400000 */
[----:B------:R-:W-:-:S03]  /*3ca0*/  FMUL R0, R6, R0 ;  /* 0x0000000006007220 */ /* 0x000fc60000400000 */
[----:B--2---:R-:W-:Y:S01]  /*3cb0*/  FFMA R25, R4, R2, R25 ;  /* 0x0000000204197223 */ /* 0x004fe20000000019 */
[----:B------:R-:W-:-:S07]  /*3cc0*/  FFMA R23, R2, R0, R23 ;  /* 0x0000000002177223 */ /* 0x000fce0000000017 */
.L_x_57:
[----:B------:R-:W-:Y:S05]  /*3cd0*/  BSYNC.RECONVERGENT B1 ;  /* 0x0000000000017941 */ /* 0x000fea0003800200 */
.L_x_56:
[----:B-----5:R-:W0:Y:S08]  /*3ce0*/  LDC.64 R6, c[0x0][0x3a0] ;  /* 0x0000e800ff067b82 */ /* 0x020e300000000a00 */
[----:B------:R-:W1:Y:S08]  /*3cf0*/  LDC.64 R2, c[0x0][0x390] ;  /* 0x0000e400ff027b82 */ /* 0x000e700000000a00 */
[----:B------:R-:W2:Y:S01]  /*3d00*/  LDC.64 R4, c[0x0][0x398] ;  /* 0x0000e600ff047b82 */ /* 0x000ea20000000a00 */
[----:B0-----:R-:W-:-:S05]  /*3d10*/  IMAD.WIDE R6, R8, 0x4, R6 ;  /* 0x0000000408067825 */ /* 0x001fca00078e0206 */
[----:B------:R-:W3:Y:S01]  /*3d20*/  LDG.E R0, desc[UR12][R6.64] ;  /* 0x0000000c06007981 */ /* 0x000ee2000c1e1900 */
[----:B-1----:R-:W-:-:S05]  /*3d30*/  IMAD.WIDE R2, R8, 0x4, R2 ;  /* 0x0000000408027825 */ /* 0x002fca00078e0202 */
[----:B------:R-:W3:Y:S01]  /*3d40*/  LDG.E R10, desc[UR12][R2.64] ;  /* 0x0000000c020a7981 */ /* 0x000ee2000c1e1900 */
[----:B------:R-:W-:Y:S01]  /*3d50*/  FMUL R25, R25, 6.6740002413467891529e-11 ;  /* 0x2e92c34819197820 */ /* 0x000fe20000400000 */
[----:B--2---:R-:W-:-:S04]  /*3d60*/  IMAD.WIDE R4, R8, 0x4, R4 ;  /* 0x0000000408047825 */ /* 0x004fc800078e0204 */
[----:B---3--:R-:W-:Y:S02]  /*3d70*/  FFMA R25, R25, R0, R10 ;  /* 0x0000000019197223 */ /* 0x008fe4000000000a */
[----:B------:R-:W0:Y:S03]  /*3d80*/  LDC.64 R10, c[0x0][0x380] ;  /* 0x0000e000ff0a7b82 */ /* 0x000e260000000a00 */
[----:B------:R-:W-:Y:S04]  /*3d90*/  STG.E desc[UR12][R2.64], R25 ;  /* 0x0000001902007986 */ /* 0x000fe8000c10190c */
[----:B------:R-:W2:Y:S04]  /*3da0*/  LDG.E R0, desc[UR12][R6.64] ;  /* 0x0000000c06007981 */ /* 0x000ea8000c1e1900 */
[----:B------:R-:W2:Y:S01]  /*3db0*/  LDG.E R12, desc[UR12][R4.64] ;  /* 0x0000000c040c7981 */ /* 0x000ea2000c1e1900 */
[----:B------:R-:W-:Y:S01]  /*3dc0*/  FMUL R23, R23, 6.6740002413467891529e-11 ;  /* 0x2e92c34817177820 */ /* 0x000fe20000400000 */
[----:B0-----:R-:W-:-:S04]  /*3dd0*/  IMAD.WIDE R10, R8, 0x4, R10 ;  /* 0x00000004080a7825 */ /* 0x001fc800078e020a */
[----:B--2---:R-:W-:Y:S02]  /*3de0*/  FFMA R23, R23, R0, R12 ;  /* 0x0000000017177223 */ /* 0x004fe4000000000c */
[----:B------:R-:W0:Y:S03]  /*3df0*/  LDC.64 R12, c[0x0][0x388] ;  /* 0x0000e200ff0c7b82 */ /* 0x000e260000000a00 */
[----:B------:R-:W-:Y:S04]  /*3e00*/  STG.E desc[UR12][R4.64], R23 ;  /* 0x0000001704007986 */ /* 0x000fe8000c10190c */
[----:B------:R-:W2:Y:S04]  /*3e10*/  LDG.E R0, desc[UR12][R2.64] ;  /* 0x0000000c02007981 */ /* 0x000ea8000c1e1900 */
[----:B------:R-:W2:Y:S01]  /*3e20*/  LDG.E R9, desc[UR12][R10.64] ;  /* 0x0000000c0a097981 */ /* 0x000ea2000c1e1900 */
[----:B0-----:R-:W-:-:S04]  /*3e30*/  IMAD.WIDE R12, R8, 0x4, R12 ;  /* 0x00000004080c7825 */ /* 0x001fc800078e020c */
[----:B--2---:R-:W-:-:S05]  /*3e40*/  FADD R9, R0, R9 ;  /* 0x0000000900097221 */ /* 0x004fca0000000000 */
[----:B------:R-:W-:Y:S04]  /*3e50*/  STG.E desc[UR12][R10.64], R9 ;  /* 0x000000090a007986 */ /* 0x000fe8000c10190c */
[----:B------:R-:W2:Y:S04]  /*3e60*/  LDG.E R0, desc[UR12][R4.64] ;  /* 0x0000000c04007981 */ /* 0x000ea8000c1e1900 */
[----:B------:R-:W2:Y:S02]  /*3e70*/  LDG.E R7, desc[UR12][R12.64] ;  /* 0x0000000c0c077981 */ /* 0x000ea4000c1e1900 */
[----:B--2---:R-:W-:-:S05]  /*3e80*/  FADD R7, R0, R7 ;  /* 0x0000000700077221 */ /* 0x004fca0000000000 */
[----:B------:R-:W-:Y:S01]  /*3e90*/  STG.E desc[UR12][R12.64], R7 ;  /* 0x000000070c007986 */ /* 0x000fe2000c10190c */
[----:B------:R-:W-:Y:S05]  /*3ea0*/  EXIT ;  /* 0x000000000000794d */ /* 0x000fea0003800000 */
        .weak           $__internal_0_$__cuda_sm20_rcp_rn_f32_slowpath
        .type           $__internal_0_$__cuda_sm20_rcp_rn_f32_slowpath,@function
        .size           $__internal_0_$__cuda_sm20_rcp_rn_f32_slowpath,(.L_x_115 - $__internal_0_$__cuda_sm20_rcp_rn_f32_slowpath)
$__internal_0_$__cuda_sm20_rcp_rn_f32_slowpath:
[----:B------:R-:W-:Y:S01]  /*3eb0*/  SHF.L.U32 R19, R0, 0x1, RZ ;  /* 0x0000000100137819 */ /* 0x000fe200000006ff */
[----:B------:R-:W-:Y:S03]  /*3ec0*/  BSSY.RECONVERGENT B0, `(.L_x_110) ;  /* 0x0000030000007945 */ /* 0x000fe60003800200 */
[----:B------:R-:W-:-:S04]  /*3ed0*/  SHF.R.U32.HI R19, RZ, 0x18, R19 ;  /* 0x00000018ff137819 */ /* 0x000fc80000011613 */
[----:B------:R-:W-:-:S13]  /*3ee0*/  ISETP.NE.U32.AND P0, PT, R19, RZ, PT ;  /* 0x000000ff1300720c */ /* 0x000fda0003f05070 */
[----:B------:R-:W-:Y:S05]  /*3ef0*/  @P0 BRA `(.L_x_111) ;  /* 0x0000000000280947 */ /* 0x000fea0003800000 */
[----:B------:R-:W-:-:S04]  /*3f00*/  SHF.L.U32 R19, R0, 0x1, RZ ;  /* 0x0000000100137819 */ /* 0x000fc800000006ff */
[----:B------:R-:W-:-:S13]  /*3f10*/  ISETP.NE.AND P0, PT, R19, RZ, PT ;  /* 0x000000ff1300720c */ /* 0x000fda0003f05270 */
[----:B------:R-:W-:Y:S02]  /*3f20*/  @P0 FFMA R20, R0, 1.84467440737095516160e+19, RZ ;  /* 0x5f80000000140823 */ /* 0x000fe400000000ff */
[----:B------:R-:W-:Y:S08]  /*3f30*/  @!P0 MUFU.RCP R0, R0 ;  /* 0x0000000000008308 */ /* 0x000ff00000001000 */
[----:B------:R-:W0:Y:S02]  /*3f40*/  @P0 MUFU.RCP R19, R20 ;  /* 0x0000001400130308 */ /* 0x000e240000001000 */
[----:B0-----:R-:W-:-:S04]  /*3f50*/  @P0 FFMA R20, R20, R19, -1 ;  /* 0xbf80000014140423 */ /* 0x001fc80000000013 */
[----:B------:R-:W-:-:S04]  /*3f60*/  @P0 FADD.FTZ R20, -R20, -RZ ;  /* 0x800000ff14140221 */ /* 0x000fc80000010100 */
[----:B------:R-:W-:-:S04]  /*3f70*/  @P0 FFMA R20, R19, R20, R19 ;  /* 0x0000001413140223 */ /* 0x000fc80000000013 */
[----:B------:R-:W-:Y:S01]  /*3f80*/  @P0 FFMA R0, R20, 1.84467440737095516160e+19, RZ ;  /* 0x5f80000014000823 */ /* 0x000fe200000000ff */
[----:B------:R-:W-:Y:S06]  /*3f90*/  BRA `(.L_x_112) ;  /* 0x0000000000887947 */ /* 0x000fec0003800000 */
.L_x_111:
[----:B------:R-:W-:-:S04]  /*3fa0*/  IADD3 R20, PT, PT, R19, -0xfd, RZ ;  /* 0xffffff0313147810 */ /* 0x000fc80007ffe0ff */
[----:B------:R-:W-:-:S13]  /*3fb0*/  ISETP.GT.U32.AND P0, PT, R20, 0x1, PT ;  /* 0x000000011400780c */ /* 0x000fda0003f04070 */
[----:B------:R-:W-:Y:S05]  /*3fc0*/  @P0 BRA `(.L_x_113) ;  /* 0x0000000000780947 */ /* 0x000fea0003800000 */
[----:B------:R-:W-:Y:S01]  /*3fd0*/  LOP3.LUT R27, R0, 0x7fffff, RZ, 0xc0, !PT ;  /* 0x007fffff001b7812 */ /* 0x000fe200078ec0ff */
[----:B------:R-:W-:Y:S01]  /*3fe0*/  HFMA2 R22, -RZ, RZ, 0, 1.78813934326171875e-07 ;  /* 0x00000003ff167431 */ /* 0x000fe200000001ff */
[----:B------:R-:W-:Y:S02]  /*3ff0*/  IADD3 R19, PT, PT, R19, -0xfc, RZ ;  /* 0xffffff0413137810 */ /* 0x000fe40007ffe0ff */
[----:B------:R-:W-:-:S04]  /*4000*/  LOP3.LUT R27, R27, 0x3f800000, RZ, 0xfc, !PT ;  /* 0x3f8000001b1b7812 */ /* 0x000fc800078efcff */
[----:B------:R-:W0:Y:S01]  /*4010*/  MUFU.RCP R26, R27 ;  /* 0x0000001b001a7308 */ /* 0x000e220000001000 */
[----:B------:R-:W-:Y:S01]  /*4020*/  SHF.L.U32 R22, R22, R20, RZ ;  /* 0x0000001416167219 */ /* 0x000fe200000006ff */
[----:B0-----:R-:W-:-:S04]  /*4030*/  FFMA R27, R27, R26, -1 ;  /* 0xbf8000001b1b7423 */ /* 0x001fc8000000001a */
[----:B------:R-:W-:-:S04]  /*4040*/  FADD.FTZ R27, -R27, -RZ ;  /* 0x800000ff1b1b7221 */ /* 0x000fc80000010100 */
[CCC-:B------:R-:W-:Y:S01]  /*4050*/  FFMA.RM R21, R26.reuse, R27.reuse, R26.reuse ;  /* 0x0000001b1a157223 */ /* 0x1c0fe2000000401a */
[----:B------:R-:W-:-:S04]  /*4060*/  FFMA.RP R26, R26, R27, R26 ;  /* 0x0000001b1a1a7223 */ /* 0x000fc8000000801a */
[C---:B------:R-:W-:Y:S02]  /*4070*/  LOP3.LUT R27, R21.reuse, 0x7fffff, RZ, 0xc0, !PT ;  /* 0x007fffff151b7812 */ /* 0x040fe400078ec0ff */
[----:B------:R-:W-:Y:S02]  /*4080*/  FSETP.NEU.FTZ.AND P0, PT, R21, R26, PT ;  /* 0x0000001a1500720b */ /* 0x000fe40003f1d000 */
[----:B------:R-:W-:Y:S02]  /*4090*/  LOP3.LUT R27, R27, 0x800000, RZ, 0xfc, !PT ;  /* 0x008000001b1b7812 */ /* 0x000fe400078efcff */
[----:B------:R-:W-:Y:S02]  /*40a0*/  SEL R21, RZ, 0xffffffff, !P0 ;  /* 0xffffffffff157807 */ /* 0x000fe40004000000 */
[----:B------:R-:W-:Y:S02]  /*40b0*/  LOP3.LUT R22, R22, R27, RZ, 0xc0, !PT ;  /* 0x0000001b16167212 */ /* 0x000fe400078ec0ff */
[----:B------:R-:W-:-:S02]  /*40c0*/  IADD3 R21, PT, PT, -R21, RZ, RZ ;  /* 0x000000ff15157210 */ /* 0x000fc40007ffe1ff */
[-C--:B------:R-:W-:Y:S02]  /*40d0*/  SHF.R.U32.HI R22, RZ, R20.reuse, R22 ;  /* 0x00000014ff167219 */ /* 0x080fe40000011616 */
[--C-:B------:R-:W-:Y:S02]  /*40e0*/  LOP3.LUT P1, RZ, R21, R20, R27.reuse, 0xf8, !PT ;  /* 0x0000001415ff7212 */ /* 0x100fe4000782f81b */
[C---:B------:R-:W-:Y:S02]  /*40f0*/  LOP3.LUT P0, RZ, R22.reuse, 0x1, RZ, 0xc0, !PT ;  /* 0x0000000116ff7812 */ /* 0x040fe4000780c0ff */
[----:B------:R-:W-:Y:S02]  /*4100*/  LOP3.LUT P2, RZ, R22, 0x2, RZ, 0xc0, !PT ;  /* 0x0000000216ff7812 */ /* 0x000fe4000784c0ff */
[----:B------:R-:W-:Y:S02]  /*4110*/  SHF.R.U32.HI R19, RZ, R19, R27 ;  /* 0x00000013ff137219 */ /* 0x000fe4000001161b */
[----:B------:R-:W-:-:S02]  /*4120*/  PLOP3.LUT P0, PT, P0, P1, P2, 0xe0, 0x0 ;  /* 0x000000000000781c */ /* 0x000fc40000703c20 */
[----:B------:R-:W-:Y:S02]  /*4130*/  LOP3.LUT P1, RZ, R0, 0x7fffff, RZ, 0xc0, !PT ;  /* 0x007fffff00ff7812 */ /* 0x000fe4000782c0ff */
[----:B------:R-:W-:-:S04]  /*4140*/  SEL R20, RZ, 0x1, !P0 ;  /* 0x00000001ff147807 */ /* 0x000fc80004000000 */
[----:B------:R-:W-:-:S04]  /*4150*/  IADD3 R20, PT, PT, -R20, RZ, RZ ;  /* 0x000000ff14147210 */ /* 0x000fc80007ffe1ff */
[----:B------:R-:W-:-:S13]  /*4160*/  ISETP.GE.AND P0, PT, R20, RZ, PT ;  /* 0x000000ff1400720c */ /* 0x000fda0003f06270 */
[----:B------:R-:W-:-:S04]  /*4170*/  @!P0 IADD3 R19, PT, PT, R19, 0x1, RZ ;  /* 0x0000000113138810 */ /* 0x000fc80007ffe0ff */
[----:B------:R-:W-:-:S04]  /*4180*/  @!P1 SHF.L.U32 R19, R19, 0x1, RZ ;  /* 0x0000000113139819 */ /* 0x000fc800000006ff */
[----:B------:R-:W-:Y:S01]  /*4190*/  LOP3.LUT R0, R19, 0x80000000, R0, 0xf8, !PT ;  /* 0x8000000013007812 */ /* 0x000fe200078ef800 */
[----:B------:R-:W-:Y:S06]  /*41a0*/  BRA `(.L_x_112) ;  /* 0x0000000000047947 */ /* 0x000fec0003800000 */
.L_x_113:
[----:B------:R-:W0:Y:S02]  /*41b0*/  MUFU.RCP R0, R0 ;  /* 0x0000000000007308 */ /* 0x000e240000001000 */
.L_x_112:
[----:B------:R-:W-:Y:S05]  /*41c0*/  BSYNC.RECONVERGENT B0 ;  /* 0x0000000000007941 */ /* 0x000fea0003800200 */
.L_x_110:
[----:B------:R-:W-:Y:S01]  /*41d0*/  HFMA2 R21, -RZ, RZ, 0, 0 ;  /* 0x00000000ff157431 */ /* 0x000fe200000001ff */
[----:B------:R-:W-:-:S04]  /*41e0*/  MOV R20, R9 ;  /* 0x0000000900147202 */ /* 0x000fc80000000f00 */
[----:B0-----:R-:W-:Y:S05]  /*41f0*/  RET.REL.NODEC R20 `(_Z12updateKernelPfS_S_S_S_i) ;  /* 0xffffffbc14807950 */ /* 0x001fea0003c3ffff */
.L_x_114:
        /* <DEDUP_REMOVED lines=16> */
.L_x_115:


//--------------------- .nv.global.init           --------------------------
	.section	.nv.global.init,"aw",@progbits
	.align	4
.nv.global.init:
	.type		mrg32k3aM1SubSeq,@object
	.size		mrg32k3aM1SubSeq,(mrg32k3aM2SubSeq - mrg32k3aM1SubSeq)
mrg32k3aM1SubSeq:
        /*0000*/ 	.byte	0x0b, 0xcc, 0xee, 0x04, 0x73, 0x29, 0x8b, 0x6f, 0xf6, 0x53, 0x03, 0xf6, 0x23, 0xf6, 0xea, 0xda
        /* <DEDUP_REMOVED lines=125> */
	.type		mrg32k3aM2SubSeq,@object
	.size		mrg32k3aM2SubSeq,(mrg32k3aM1 - mrg32k3aM2SubSeq)
mrg32k3aM2SubSeq:
        /* <DEDUP_REMOVED lines=126> */
	.type		mrg32k3aM1,@object
	.size		mrg32k3aM1,(mrg32k3aM1Seq - mrg32k3aM1)
mrg32k3aM1:
        /* <DEDUP_REMOVED lines=144> */
	.type		mrg32k3aM1Seq,@object
	.size		mrg32k3aM1Seq,(mrg32k3aM2 - mrg32k3aM1Seq)
mrg32k3aM1Seq:
        /* <DEDUP_REMOVED lines=144> */
	.type		mrg32k3aM2,@object
	.size		mrg32k3aM2,(mrg32k3aM2Seq - mrg32k3aM2)
mrg32k3aM2:
        /* <DEDUP_REMOVED lines=144> */
	.type		mrg32k3aM2Seq,@object
	.size		mrg32k3aM2Seq,(precalc_xorwow_matrix - mrg32k3aM2Seq)
mrg32k3aM2Seq:
        /* <DEDUP_REMOVED lines=144> */
	.type		precalc_xorwow_matrix,@object
	.size		precalc_xorwow_matrix,(precalc_xorwow_offset_matrix - precalc_xorwow_matrix)
precalc_xorwow_matrix:
        /* <DEDUP_REMOVED lines=6400> */
	.type		precalc_xorwow_offset_matrix,@object
	.size		precalc_xorwow_offset_matrix,(.L_1 - precalc_xorwow_offset_matrix)
precalc_xorwow_offset_matrix:
        /* <DEDUP_REMOVED lines=6400> */
.L_1:


//--------------------- .nv.shared.reserved.0     --------------------------
	.section	.nv.shared.reserved.0,"aw",@nobits
	.weak		__nv_reservedSMEM_offset_0_alias
	.size		__nv_reservedSMEM_offset_0_alias, 0, 64
	.other		__nv_reservedSMEM_offset_0_alias,@"STO_CUDA_RESERVED_SHARED STV_DEFAULT"
__nv_reservedSMEM_offset_0_alias:
	.zero		0
	.zero		64


//--------------------- .nv.constant0._Z16initializeBodiesPfS_S_S_S_iiii --------------------------
	.section	.nv.constant0._Z16initializeBodiesPfS_S_S_S_iiii,"a",@progbits
	.sectionflags	@""
	.align	4
.nv.constant0._Z16initializeBodiesPfS_S_S_S_iiii:
	.zero		952


//--------------------- .nv.constant0._Z12updateKernelPfS_S_S_S_i --------------------------
	.section	.nv.constant0._Z12updateKernelPfS_S_S_S_i,"a",@progbits
	.sectionflags	@""
	.align	4
.nv.constant0._Z12updateKernelPfS_S_S_S_i:
	.zero		940


//--------------------- SYMBOLS --------------------------

	.type		.nv.reservedSmem.offset0,@object
	.size		.nv.reservedSmem.offset0,0x4
